# CuTe-DSL kernel — source=cudnn_frontend_dsl family=nsa_select
# config = {"dtype": "BFloat16", "head_dim": 128, "block_size": 16}


// ===== COMPILED SASS (sm_100a) =====

	.target	sm_100a

	.elftype	@"ET_EXEC"


//--------------------- .note.nv.tkinfo           --------------------------
	.section	.note.nv.tkinfo,"",@"SHT_NOTE"
	.sectionflags	@"SHF_NOTE_NV_TKINFO"
	.tkinfo
        /*0018*/ 	.word	0x00000081
        /*0030*/ 	.string	""
        /*0030*/ 	.string	"ptxas"
        /*0030*/ 	.string	"Cuda compilation tools, release 12.9, V12.9.83"
        /*0030*/ 	.string	"Build system must define TOOLS_VERSION_EXTENDED"
        /*0030*/ 	.string	"-O 3 -arch sm_100a "



//--------------------- .note.nv.cuver            --------------------------
	.section	.note.nv.cuver,"",@"SHT_NOTE"
	.sectionflags	@"SHF_NOTE_NV_CUVER"
        /*0018*/ 	.short	0x0001
        /*001a*/ 	.short	0x0064
        /*001c*/ 	.short	0x0001
        /*001e*/ 	.short	0x0000
        /*0020*/ 	.short	0x0001
        /*0022*/ 	.short	0x0000


//--------------------- .nv.info                  --------------------------
	.section	.nv.info,"",@"SHT_CUDA_INFO"
	.align	4


	//----- nvinfo : EIATTR_REGCOUNT
	.align		4
        /*0000*/ 	.byte	0x04, 0x2f
        /*0002*/ 	.short	(.L_1 - .L_0)
	.align		4
.L_0:
        /*0004*/ 	.word	index@(kernel_cutlass_kernel_cudnnnative_sparse_attentionselectionNSA_select_attn_fwd_hmmaHopperSelectAttentionFwd_object_at__CopyAtom_ThrID10_TVLayoutSrc112801_TVLayoutDst112801_Valuetypebf16_t_0)
        /*0008*/ 	.word	0x0000009c


	//----- nvinfo : EIATTR_FRAME_SIZE
	.align		4
.L_1:
        /*000c*/ 	.byte	0x04, 0x11
        /*000e*/ 	.short	(.L_3 - .L_2)
	.align		4
.L_2:
        /*0010*/ 	.word	index@(kernel_cutlass_kernel_cudnnnative_sparse_attentionselectionNSA_select_attn_fwd_hmmaHopperSelectAttentionFwd_object_at__CopyAtom_ThrID10_TVLayoutSrc112801_TVLayoutDst112801_Valuetypebf16_t_0)
        /*0014*/ 	.word	0x00000000


	//----- nvinfo : EIATTR_MIN_STACK_SIZE
	.align		4
.L_3:
        /*0018*/ 	.byte	0x04, 0x12
        /*001a*/ 	.short	(.L_5 - .L_4)
	.align		4
.L_4:
        /*001c*/ 	.word	index@(kernel_cutlass_kernel_cudnnnative_sparse_attentionselectionNSA_select_attn_fwd_hmmaHopperSelectAttentionFwd_object_at__CopyAtom_ThrID10_TVLayoutSrc112801_TVLayoutDst112801_Valuetypebf16_t_0)
        /*0020*/ 	.word	0x00000000
.L_5:


//--------------------- .nv.info.kernel_cutlass_kernel_cudnnnative_sparse_attentionselectionNSA_select_attn_fwd_hmmaHopperSelectAttentionFwd_object_at__CopyAtom_ThrID10_TVLayoutSrc112801_TVLayoutDst112801_Valuetypebf16_t_0 --------------------------
	.section	.nv.info.kernel_cutlass_kernel_cudnnnative_sparse_attentionselectionNSA_select_attn_fwd_hmmaHopperSelectAttentionFwd_object_at__CopyAtom_ThrID10_TVLayoutSrc112801_TVLayoutDst112801_Valuetypebf16_t_0,"",@"SHT_CUDA_INFO"
	.sectionflags	@""
	.align	4


	//----- nvinfo : EIATTR_CUDA_API_VERSION
	.align		4
        /*0000*/ 	.byte	0x04, 0x37
        /*0002*/ 	.short	(.L_7 - .L_6)
.L_6:
        /*0004*/ 	.word	0x00000081


	//----- nvinfo : EIATTR_KPARAM_INFO
	.align		4
.L_7:
        /*0008*/ 	.byte	0x04, 0x17
        /*000a*/ 	.short	(.L_9 - .L_8)
.L_8:
        /*000c*/ 	.word	0x00000000
        /*0010*/ 	.short	0x0009
        /*0012*/ 	.short	0x0228
        /*0014*/ 	.byte	0x00, 0xf0, 0x11, 0x00


	//----- nvinfo : EIATTR_KPARAM_INFO
	.align		4
.L_9:
        /*0018*/ 	.byte	0x04, 0x17
        /*001a*/ 	.short	(.L_11 - .L_10)
.L_10:
        /*001c*/ 	.word	0x00000000
        /*0020*/ 	.short	0x0008
        /*0022*/ 	.short	0x0220
        /*0024*/ 	.byte	0x00, 0xf0, 0x21, 0x00


	//----- nvinfo : EIATTR_KPARAM_INFO
	.align		4
.L_11:
        /*0028*/ 	.byte	0x04, 0x17
        /*002a*/ 	.short	(.L_13 - .L_12)
.L_12:
        /*002c*/ 	.word	0x00000000
        /*0030*/ 	.short	0x0007
        /*0032*/ 	.short	0x0218
        /*0034*/ 	.byte	0x00, 0xf0, 0x21, 0x00


	//----- nvinfo : EIATTR_KPARAM_INFO
	.align		4
.L_13:
        /*0038*/ 	.byte	0x04, 0x17
        /*003a*/ 	.short	(.L_15 - .L_14)
.L_14:
        /*003c*/ 	.word	0x00000000
        /*0040*/ 	.short	0x0006
        /*0042*/ 	.short	0x0210
        /*0044*/ 	.byte	0x00, 0xf0, 0x21, 0x00


	//----- nvinfo : EIATTR_KPARAM_INFO
	.align		4
.L_15:
        /*0048*/ 	.byte	0x04, 0x17
        /*004a*/ 	.short	(.L_17 - .L_16)
.L_16:
        /*004c*/ 	.word	0x00000000
        /*0050*/ 	.short	0x0005
        /*0052*/ 	.short	0x0208
        /*0054*/ 	.byte	0x00, 0xf0, 0x21, 0x00


	//----- nvinfo : EIATTR_KPARAM_INFO
	.align		4
.L_17:
        /*0058*/ 	.byte	0x04, 0x17
        /*005a*/ 	.short	(.L_19 - .L_18)
.L_18:
        /*005c*/ 	.word	0x00000000
        /*0060*/ 	.short	0x0004
        /*0062*/ 	.short	0x0200
        /*0064*/ 	.byte	0x00, 0xf0, 0x21, 0x00


	//----- nvinfo : EIATTR_KPARAM_INFO
	.align		4
.L_19:
        /*0068*/ 	.byte	0x04, 0x17
        /*006a*/ 	.short	(.L_21 - .L_20)
.L_20:
        /*006c*/ 	.word	0x00000000
        /*0070*/ 	.short	0x0003
        /*0072*/ 	.short	0x0180
        /*0074*/ 	.byte	0x00, 0xf0, 0x01, 0x02


	//----- nvinfo : EIATTR_KPARAM_INFO
	.align		4
.L_21:
        /*0078*/ 	.byte	0x04, 0x17
        /*007a*/ 	.short	(.L_23 - .L_22)
.L_22:
        /*007c*/ 	.word	0x00000000
        /*0080*/ 	.short	0x0002
        /*0082*/ 	.short	0x0100
        /*0084*/ 	.byte	0x00, 0xf0, 0x01, 0x02


	//----- nvinfo : EIATTR_KPARAM_INFO
	.align		4
.L_23:
        /*0088*/ 	.byte	0x04, 0x17
        /*008a*/ 	.short	(.L_25 - .L_24)
.L_24:
        /*008c*/ 	.word	0x00000000
        /*0090*/ 	.short	0x0001
        /*0092*/ 	.short	0x0080
        /*0094*/ 	.byte	0x00, 0xf0, 0x01, 0x02


	//----- nvinfo : EIATTR_KPARAM_INFO
	.align		4
.L_25:
        /*0098*/ 	.byte	0x04, 0x17
        /*009a*/ 	.short	(.L_27 - .L_26)
.L_26:
        /*009c*/ 	.word	0x00000000
        /*00a0*/ 	.short	0x0000
        /*00a2*/ 	.short	0x0000
        /*00a4*/ 	.byte	0x00, 0xf0, 0x01, 0x02


	//----- nvinfo : EIATTR_SPARSE_MMA_MASK
	.align		4
.L_27:
        /*00a8*/ 	.byte	0x03, 0x50
        /*00aa*/ 	.short	0x0000


	//----- nvinfo : EIATTR_MAXREG_COUNT
	.align		4
        /*00ac*/ 	.byte	0x03, 0x1b
        /*00ae*/ 	.short	0x00ff


	//----- nvinfo : EIATTR_NUM_BARRIERS
	.align		4
        /*00b0*/ 	.byte	0x02, 0x4c
        /*00b2*/ 	.byte	0x01
	.zero		1


	//----- nvinfo : EIATTR_INT_WARP_WIDE_INSTR_OFFSETS
	.align		4
        /*00b4*/ 	.byte	0x04, 0x31
        /*00b6*/ 	.short	(.L_29 - .L_28)


	//   ....[0]....
.L_28:
        /*00b8*/ 	.word	0x00000120


	//   ....[1]....
        /*00bc*/ 	.word	0x00000140


	//   ....[2]....
        /*00c0*/ 	.word	0x00000150


	//   ....[3]....
        /*00c4*/ 	.word	0x00000160


	//   ....[4]....
        /*00c8*/ 	.word	0x00000200


	//   ....[5]....
        /*00cc*/ 	.word	0x00000210


	//   ....[6]....
        /*00d0*/ 	.word	0x000002e0


	//   ....[7]....
        /*00d4*/ 	.word	0x00000660


	//   ....[8]....
        /*00d8*/ 	.word	0x00000670


	//   ....[9]....
        /*00dc*/ 	.word	0x00000770


	//   ....[10]....
        /*00e0*/ 	.word	0x00000780


	//   ....[11]....
        /*00e4*/ 	.word	0x00000860


	//   ....[12]....
        /*00e8*/ 	.word	0x00000870


	//   ....[13]....
        /*00ec*/ 	.word	0x00000950


	//   ....[14]....
        /*00f0*/ 	.word	0x00000960


	//   ....[15]....
        /*00f4*/ 	.word	0x00000a40


	//   ....[16]....
        /*00f8*/ 	.word	0x00000a50


	//   ....[17]....
        /*00fc*/ 	.word	0x00000b30


	//   ....[18]....
        /*0100*/ 	.word	0x00000b40


	//   ....[19]....
        /*0104*/ 	.word	0x00000c20


	//   ....[20]....
        /*0108*/ 	.word	0x00000c30


	//   ....[21]....
        /*010c*/ 	.word	0x00000d10


	//   ....[22]....
        /*0110*/ 	.word	0x00000d20


	//   ....[23]....
        /*0114*/ 	.word	0x00000e00


	//   ....[24]....
        /*0118*/ 	.word	0x00000e10


	//   ....[25]....
        /*011c*/ 	.word	0x00000ef0


	//   ....[26]....
        /*0120*/ 	.word	0x00000f00


	//   ....[27]....
        /*0124*/ 	.word	0x00000fe0


	//   ....[28]....
        /*0128*/ 	.word	0x00000ff0


	//   ....[29]....
        /*012c*/ 	.word	0x000010d0


	//   ....[30]....
        /*0130*/ 	.word	0x000010e0


	//   ....[31]....
        /*0134*/ 	.word	0x000011c0


	//   ....[32]....
        /*0138*/ 	.word	0x000011d0


	//   ....[33]....
        /*013c*/ 	.word	0x000012b0


	//   ....[34]....
        /*0140*/ 	.word	0x000012c0


	//   ....[35]....
        /*0144*/ 	.word	0x000013a0


	//   ....[36]....
        /*0148*/ 	.word	0x000013b0


	//   ....[37]....
        /*014c*/ 	.word	0x00001490


	//   ....[38]....
        /*0150*/ 	.word	0x000014a0


	//   ....[39]....
        /*0154*/ 	.word	0x00001610


	//   ....[40]....
        /*0158*/ 	.word	0x00001620


	//   ....[41]....
        /*015c*/ 	.word	0x000017d0


	//   ....[42]....
        /*0160*/ 	.word	0x000017e0


	//   ....[43]....
        /*0164*/ 	.word	0x00001f70


	//   ....[44]....
        /*0168*/ 	.word	0x00001f80


	//   ....[45]....
        /*016c*/ 	.word	0x00002110


	//   ....[46]....
        /*0170*/ 	.word	0x00002120


	//   ....[47]....
        /*0174*/ 	.word	0x000026a0


	//   ....[48]....
        /*0178*/ 	.word	0x000026e0


	//   ....[49]....
        /*017c*/ 	.word	0x00002840


	//   ....[50]....
        /*0180*/ 	.word	0x00002850


	//----- nvinfo : EIATTR_COOP_GROUP_MASK_REGIDS
	.align		4
.L_29:
        /*0184*/ 	.byte	0x04, 0x29
        /*0186*/ 	.short	(.L_31 - .L_30)


	//   ....[0]....
.L_30:
        /*0188*/ 	.word	0x0500006f


	//   ....[1]....
        /*018c*/ 	.word	0x05000071


	//   ....[2]....
        /*0190*/ 	.word	0x0500006f


	//   ....[3]....
        /*0194*/ 	.word	0x0500006c


	//   ....[4]....
        /*0198*/ 	.word	0x0500006e


	//   ....[5]....
        /*019c*/ 	.word	0x0500006e


	//   ....[6]....
        /*01a0*/ 	.word	0x0500006e


	//   ....[7]....
        /*01a4*/ 	.word	0x0500006e


	//----- nvinfo : EIATTR_COOP_GROUP_INSTR_OFFSETS
	.align		4
.L_31:
        /*01a8*/ 	.byte	0x04, 0x28
        /*01aa*/ 	.short	(.L_33 - .L_32)


	//   ....[0]....
.L_32:
        /*01ac*/ 	.word	0x00002ab0


	//   ....[1]....
        /*01b0*/ 	.word	0x00002ad0


	//   ....[2]....
        /*01b4*/ 	.word	0x00002c30


	//   ....[3]....
        /*01b8*/ 	.word	0x00002c50


	//   ....[4]....
        /*01bc*/ 	.word	0x00004540


	//   ....[5]....
        /*01c0*/ 	.word	0x000045e0


	//   ....[6]....
        /*01c4*/ 	.word	0x00004760


	//   ....[7]....
        /*01c8*/ 	.word	0x000047d0


	//----- nvinfo : EIATTR_VRC_CTA_INIT_COUNT
	.align		4
.L_33:
        /*01cc*/ 	.byte	0x02, 0x4a
	.zero		1
	.zero		1


	//----- nvinfo : EIATTR_MBARRIER_INSTR_OFFSETS
	.align		4
        /*01d0*/ 	.byte	0x04, 0x39
        /*01d2*/ 	.short	(.L_35 - .L_34)


	//   ....[0]....
.L_34:
        /*01d4*/ 	.word	0x000002c0
        /*01d8*/ 	.word	0x000000ff
        /*01dc*/ 	.word	0x00000000
        /*01e0*/ 	.short	0x0100
        /*01e2*/ 	.byte	0x08
	.zero		1


	//   ....[1]....
        /*01e4*/ 	.word	0x000002f0
        /*01e8*/ 	.word	0x000000ff
        /*01ec*/ 	.word	0x00000008
        /*01f0*/ 	.short	0x0100
        /*01f2*/ 	.byte	0x08
	.zero		1


	//   ....[2]....
        /*01f4*/ 	.word	0x00000320
        /*01f8*/ 	.word	0x000000ff
        /*01fc*/ 	.word	0x00000020
        /*0200*/ 	.short	0x0100
        /*0202*/ 	.byte	0x09
	.zero		1


	//   ....[3]....
        /*0204*/ 	.word	0x00000330
        /*0208*/ 	.word	0x000000ff
        /*020c*/ 	.word	0x00000028
        /*0210*/ 	.short	0x0100
        /*0212*/ 	.byte	0x09
	.zero		1


	//   ....[4]....
        /*0214*/ 	.word	0x00000360
        /*0218*/ 	.word	0x000000ff
        /*021c*/ 	.word	0x00000010
        /*0220*/ 	.short	0x0100
        /*0222*/ 	.byte	0x0a
	.zero		1


	//   ....[5]....
        /*0224*/ 	.word	0x00000370
        /*0228*/ 	.word	0x000000ff
        /*022c*/ 	.word	0x00000018
        /*0230*/ 	.short	0x0100
        /*0232*/ 	.byte	0x0a
	.zero		1


	//   ....[6]....
        /*0234*/ 	.word	0x00000600
        /*0238*/ 	.word	0x0000000b
        /*023c*/ 	.word	0x00000028
        /*0240*/ 	.short	0x010a
        /*0242*/ 	.byte	0xff
	.zero		1


	//   ....[7]....
        /*0244*/ 	.word	0x00001580
        /*0248*/ 	.word	0x0000000b
        /*024c*/ 	.word	0x00000008
        /*0250*/ 	.short	0x010a
        /*0252*/ 	.byte	0xff
	.zero		1


	//   ....[8]....
        /*0254*/ 	.word	0x00001a90
        /*0258*/ 	.word	0x00000002
        /*025c*/ 	.word	0x00000020
        /*0260*/ 	.short	0x010a
        /*0262*/ 	.byte	0xff
	.zero		1


	//   ....[9]....
        /*0264*/ 	.word	0x00001ac0
        /*0268*/ 	.word	0x00000002
        /*026c*/ 	.word	0x00000020
        /*0270*/ 	.short	0x010a
        /*0272*/ 	.byte	0xff
	.zero		1


	//   ....[10]....
        /*0274*/ 	.word	0x00001cf0
        /*0278*/ 	.word	0x00000002
        /*027c*/ 	.word	0x00000000
        /*0280*/ 	.short	0x010a
        /*0282*/ 	.byte	0xff
	.zero		1


	//   ....[11]....
        /*0284*/ 	.word	0x00001df0
        /*0288*/ 	.word	0x00000069
        /*028c*/ 	.word	0x00000000
        /*0290*/ 	.short	0x010a
        /*0292*/ 	.byte	0xff
	.zero		1


	//   ....[12]....
        /*0294*/ 	.word	0x00001ed0
        /*0298*/ 	.word	0x0000006d
        /*029c*/ 	.word	0x00000018
        /*02a0*/ 	.short	0x010a
        /*02a2*/ 	.byte	0xff
	.zero		1


	//   ....[13]....
        /*02a4*/ 	.word	0x00002560
        /*02a8*/ 	.word	0x00000002
        /*02ac*/ 	.word	0x00000008
        /*02b0*/ 	.short	0x0101
        /*02b2*/ 	.byte	0xff
	.zero		1


	//   ....[14]....
        /*02b4*/ 	.word	0x00002600
        /*02b8*/ 	.word	0x00000002
        /*02bc*/ 	.word	0x00000008
        /*02c0*/ 	.short	0x010a
        /*02c2*/ 	.byte	0xff
	.zero		1


	//   ....[15]....
        /*02c4*/ 	.word	0x00002f20
        /*02c8*/ 	.word	0x00000002
        /*02cc*/ 	.word	0x00000010
        /*02d0*/ 	.short	0x010a
        /*02d2*/ 	.byte	0xff
	.zero		1


	//   ....[16]....
        /*02d4*/ 	.word	0x00002f40
        /*02d8*/ 	.word	0x00000002
        /*02dc*/ 	.word	0x00000010
        /*02e0*/ 	.short	0x010a
        /*02e2*/ 	.byte	0xff
	.zero		1


	//   ....[17]....
        /*02e4*/ 	.word	0x000031e0
        /*02e8*/ 	.word	0x00000002
        /*02ec*/ 	.word	0x00000000
        /*02f0*/ 	.short	0x010a
        /*02f2*/ 	.byte	0xff
	.zero		1


	//   ....[18]....
        /*02f4*/ 	.word	0x00003210
        /*02f8*/ 	.word	0x00000002
        /*02fc*/ 	.word	0x00000018
        /*0300*/ 	.short	0x0101
        /*0302*/ 	.byte	0xff
	.zero		1


	//   ....[19]....
        /*0304*/ 	.word	0x000042c0
        /*0308*/ 	.word	0x0000000b
        /*030c*/ 	.word	0x00000028
        /*0310*/ 	.short	0x010a
        /*0312*/ 	.byte	0xff
	.zero		1


	//   ....[20]....
        /*0314*/ 	.word	0x00004330
        /*0318*/ 	.word	0x0000000b
        /*031c*/ 	.word	0x00000008
        /*0320*/ 	.short	0x010a
        /*0322*/ 	.byte	0xff
	.zero		1


	//   ....[21]....
        /*0324*/ 	.word	0x00004380
        /*0328*/ 	.word	0x00000002
        /*032c*/ 	.word	0x00000020
        /*0330*/ 	.short	0x010a
        /*0332*/ 	.byte	0xff
	.zero		1


	//   ....[22]....
        /*0334*/ 	.word	0x000043e0
        /*0338*/ 	.word	0x00000069
        /*033c*/ 	.word	0x00000000
        /*0340*/ 	.short	0x010a
        /*0342*/ 	.byte	0xff
	.zero		1


	//   ....[23]....
        /*0344*/ 	.word	0x00004440
        /*0348*/ 	.word	0x0000006d
        /*034c*/ 	.word	0x00000018
        /*0350*/ 	.short	0x010a
        /*0352*/ 	.byte	0xff
	.zero		1


	//   ....[24]....
        /*0354*/ 	.word	0x000044a0
        /*0358*/ 	.word	0x00000002
        /*035c*/ 	.word	0x00000008
        /*0360*/ 	.short	0x010a
        /*0362*/ 	.byte	0xff
	.zero		1


	//   ....[25]....
        /*0364*/ 	.word	0x00004820
        /*0368*/ 	.word	0x00000002
        /*036c*/ 	.word	0x00000010
        /*0370*/ 	.short	0x010a
        /*0372*/ 	.byte	0xff
	.zero		1


	//----- nvinfo : EIATTR_NUM_MBARRIERS
	.align		4
.L_35:
        /*0374*/ 	.byte	0x03, 0x38
        /*0376*/ 	.short	0x0006


	//----- nvinfo : EIATTR_EXIT_INSTR_OFFSETS
	.align		4
        /*0378*/ 	.byte	0x04, 0x1c
        /*037a*/ 	.short	(.L_37 - .L_36)


	//   ....[0]....
.L_36:
        /*037c*/ 	.word	0x000004e0


	//   ....[1]....
        /*0380*/ 	.word	0x00004290


	//----- nvinfo : EIATTR_REQNTID
	.align		4
.L_37:
        /*0384*/ 	.byte	0x04, 0x10
        /*0386*/ 	.short	(.L_39 - .L_38)
.L_38:
        /*0388*/ 	.word	0x00000020
        /*038c*/ 	.word	0x00000001
        /*0390*/ 	.word	0x00000001


	//----- nvinfo : EIATTR_CRS_STACK_SIZE
	.align		4
.L_39:
        /*0394*/ 	.byte	0x04, 0x1e
        /*0396*/ 	.short	(.L_41 - .L_40)
.L_40:
        /*0398*/ 	.word	0x00000000


	//----- nvinfo : EIATTR_CBANK_PARAM_SIZE
	.align		4
.L_41:
        /*039c*/ 	.byte	0x03, 0x19
        /*039e*/ 	.short	0x022c


	//----- nvinfo : EIATTR_PARAM_CBANK
	.align		4
        /*03a0*/ 	.byte	0x04, 0x0a
        /*03a2*/ 	.short	(.L_43 - .L_42)
	.align		4
.L_42:
        /*03a4*/ 	.word	index@(.nv.constant0.kernel_cutlass_kernel_cudnnnative_sparse_attentionselectionNSA_select_attn_fwd_hmmaHopperSelectAttentionFwd_object_at__CopyAtom_ThrID10_TVLayoutSrc112801_TVLayoutDst112801_Valuetypebf16_t_0)
        /*03a8*/ 	.short	0x0380
        /*03aa*/ 	.short	0x022c


	//----- nvinfo : EIATTR_SW_WAR
	.align		4
.L_43:
        /*03ac*/ 	.byte	0x04, 0x36
        /*03ae*/ 	.short	(.L_45 - .L_44)
.L_44:
        /*03b0*/ 	.word	0x00000008
.L_45:


//--------------------- .nv.compat                --------------------------
	.section	.nv.compat,"",@"SHT_CUDA_COMPAT_INFO"
	.align	4
        /*0000*/ 	.byte	0x02, 0x02, 0x02, 0x00, 0x02, 0x05, 0x05, 0x00, 0x02, 0x03, 0x01, 0x00, 0x02, 0x06, 0x01, 0x00


//--------------------- .nv.callgraph             --------------------------
	.section	.nv.callgraph,"",@"SHT_CUDA_CALLGRAPH"
	.align	4
	.sectionentsize	8
	.align		4
        /*0000*/ 	.word	0x00000000
	.align		4
        /*0004*/ 	.word	0xffffffff
	.align		4
        /*0008*/ 	.word	0x00000000
	.align		4
        /*000c*/ 	.word	0xfffffffe
	.align		4
        /*0010*/ 	.word	0x00000000
	.align		4
        /*0014*/ 	.word	0xfffffffd
	.align		4
        /*0018*/ 	.word	0x00000000
	.align		4
        /*001c*/ 	.word	0xfffffffc


//--------------------- .text.kernel_cutlass_kernel_cudnnnative_sparse_attentionselectionNSA_select_attn_fwd_hmmaHopperSelectAttentionFwd_object_at__CopyAtom_ThrID10_TVLayoutSrc112801_TVLayoutDst112801_Valuetypebf16_t_0 --------------------------
	.section	.text.kernel_cutlass_kernel_cudnnnative_sparse_attentionselectionNSA_select_attn_fwd_hmmaHopperSelectAttentionFwd_object_at__CopyAtom_ThrID10_TVLayoutSrc112801_TVLayoutDst112801_Valuetypebf16_t_0,"ax",@progbits
	.align	128
        .global         kernel_cutlass_kernel_cudnnnative_sparse_attentionselectionNSA_select_attn_fwd_hmmaHopperSelectAttentionFwd_object_at__CopyAtom_ThrID10_TVLayoutSrc112801_TVLayoutDst112801_Valuetypebf16_t_0
        .type           kernel_cutlass_kernel_cudnnnative_sparse_attentionselectionNSA_select_attn_fwd_hmmaHopperSelectAttentionFwd_object_at__CopyAtom_ThrID10_TVLayoutSrc112801_TVLayoutDst112801_Valuetypebf16_t_0,@function
        .size           kernel_cutlass_kernel_cudnnnative_sparse_attentionselectionNSA_select_attn_fwd_hmmaHopperSelectAttentionFwd_object_at__CopyAtom_ThrID10_TVLayoutSrc112801_TVLayoutDst112801_Valuetypebf16_t_0,(.L_x_79 - kernel_cutlass_kernel_cudnnnative_sparse_attentionselectionNSA_select_attn_fwd_hmmaHopperSelectAttentionFwd_object_at__CopyAtom_ThrID10_TVLayoutSrc112801_TVLayoutDst112801_Valuetypebf16_t_0)
        .other          kernel_cutlass_kernel_cudnnnative_sparse_attentionselectionNSA_select_attn_fwd_hmmaHopperSelectAttentionFwd_object_at__CopyAtom_ThrID10_TVLayoutSrc112801_TVLayoutDst112801_Valuetypebf16_t_0,@"STO_CUDA_ENTRY STV_DEFAULT"
kernel_cutlass_kernel_cudnnnative_sparse_attentionselectionNSA_select_attn_fwd_hmmaHopperSelectAttentionFwd_object_at__CopyAtom_ThrID10_TVLayoutSrc112801_TVLayoutDst112801_Valuetypebf16_t_0:
.text.kernel_cutlass_kernel_cudnnnative_sparse_attentionselectionNSA_select_attn_fwd_hmmaHopperSelectAttentionFwd_object_at__CopyAtom_ThrID10_TVLayoutSrc112801_TVLayoutDst112801_Valuetypebf16_t_0:
[----:B------:R-:W1:Y:S01]  /*0000*/  LDC R1, c[0x0][0x37c] ;  /* 0x0000df00ff017b82 */ /* 0x000e620000000800 */
[----:B------:R-:W2:Y:S07]  /*0010*/  S2R R0, SR_TID.X ;  /* 0x0000000000007919 */ /* 0x000eae0000002100 */
[----:B------:R-:W3:Y:S01]  /*0020*/  LDC.64 R4, c[0x0][0x590] ;  /* 0x00016400ff047b82 */ /* 0x000ee20000000a00 */
[----:B------:R-:W-:Y:S01]  /*0030*/  BSSY.RECONVERGENT B0, `(.L_x_0) ;  /* 0x000000e000007945 */ /* 0x000fe20003800200 */
[----:B------:R-:W4:Y:S01]  /*0040*/  S2R R3, SR_CTAID.Z ;  /* 0x0000000000037919 */ /* 0x000f220000002700 */
[----:B--2---:R-:W-:-:S04]  /*0050*/  SHF.R.U32.HI R149, RZ, 0x5, R0 ;  /* 0x00000005ff957819 */ /* 0x004fc80000011600 */
[----:B------:R-:W-:-:S13]  /*0060*/  ISETP.NE.AND P2, PT, R149, RZ, PT ;  /* 0x000000ff9500720c */ /* 0x000fda0003f45270 */
[----:B-1--4-:R-:W-:Y:S05]  /*0070*/  @P2 BRA `(.L_x_1) ;  /* 0x0000000000242947 */ /* 0x012fea0003800000 */
[----:B------:R-:W1:Y:S02]  /*0080*/  LDCU.64 UR4, c[0x0][0x348] ;  /* 0x00006900ff0477ac */ /* 0x000e640008000a00 */
[----:B-1----:R-:W-:Y:S02]  /*0090*/  UIADD3 UR6, UP0, UPT, UR4, 0x80, URZ ;  /* 0x0000008004067890 */ /* 0x002fe4000ff1e0ff */
[----:B------:R1:W-:Y:S01]  /*00a0*/  UTMACCTL.PF [UR4] ;  /* 0x00000000040079b9 */ /* 0x0003e20008040000 */
[----:B------:R-:W-:Y:S02]  /*00b0*/  UIADD3 UR8, UP1, UPT, UR4, 0x180, URZ ;  /* 0x0000018004087890 */ /* 0x000fe4000ff3e0ff */
[----:B------:R-:W-:Y:S02]  /*00c0*/  UIADD3.X UR7, UPT, UPT, URZ, UR5, URZ, UP0, !UPT ;  /* 0x00000005ff077290 */ /* 0x000fe400087fe4ff */
[----:B------:R-:W-:-:S07]  /*00d0*/  UIADD3.X UR9, UPT, UPT, URZ, UR5, URZ, UP1, !UPT ;  /* 0x00000005ff097290 */ /* 0x000fce0008ffe4ff */
[----:B------:R1:W-:Y:S02]  /*00e0*/  UTMACCTL.PF [UR6] ;  /* 0x00000000060079b9 */ /* 0x0003e40008040000 */
[----:B------:R1:W-:Y:S02]  /*00f0*/  UTMACCTL.PF [UR8] ;  /* 0x00000000080079b9 */ /* 0x0003e40008040000 */
[----:B-1----:R-:W-:Y:S01]  /*0100*/  NOP ;  /* 0x0000000000007918 */ /* 0x002fe20000000000 */
.L_x_1:
[----:B------:R-:W-:Y:S05]  /*0110*/  BSYNC.RECONVERGENT B0 ;  /* 0x0000000000007941 */ /* 0x000fea0003800200 */
.L_x_0:
[----:B------:R-:W-:Y:S01]  /*0120*/  VOTEU.ALL UP3, P2 ;  /* 0x0000000000ff7886 */ /* 0x000fe20001060000 */
[----:B------:R-:W-:Y:S01]  /*0130*/  UMOV UR12, 0x1 ;  /* 0x00000001000c7882 */ /* 0x000fe20000000000 */
[----:B------:R-:W-:Y:S01]  /*0140*/  VOTEU.ALL UP2, P2 ;  /* 0x0000000000ff7886 */ /* 0x000fe20001040000 */
[----:B------:R-:W-:Y:S01]  /*0150*/  VOTEU.ALL UP1, P2 ;  /* 0x0000000000ff7886 */ /* 0x000fe20001020000 */
[----:B------:R-:W-:Y:S01]  /*0160*/  VOTEU.ALL UP0, P2 ;  /* 0x0000000000ff7886 */ /* 0x000fe20001000000 */
[----:B------:R-:W1:Y:S01]  /*0170*/  @!UP3 S2UR UR8, SR_CgaCtaId ;  /* 0x000000000008b9c3 */ /* 0x000e620000008800 */
[----:B------:R-:W-:Y:S01]  /*0180*/  @!UP3 UMOV UR4, 0x400 ;  /* 0x000004000004b882 */ /* 0x000fe20000000000 */
[----:B------:R-:W-:-:S04]  /*0190*/  @!UP3 UIADD3 UR14, UPT, UPT, -UR12, 0x100000, URZ ;  /* 0x001000000c0eb890 */ /* 0x000fc8000fffe1ff */
[----:B------:R-:W-:Y:S02]  /*01a0*/  @!UP3 USHF.L.U32 UR15, UR14, 0xb, URZ ;  /* 0x0000000b0e0fb899 */ /* 0x000fe400080006ff */
[----:B------:R-:W-:Y:S01]  /*01b0*/  @!UP3 USHF.L.U32 UR14, UR14, 0x1, URZ ;  /* 0x000000010e0eb899 */ /* 0x000fe200080006ff */
[----:B------:R-:W-:Y:S01]  /*01c0*/  @!UP3 UMOV UR10, 0x400 ;  /* 0x00000400000ab882 */ /* 0x000fe20000000000 */
[----:B------:R-:W-:-:S04]  /*01d0*/  @!UP3 UIADD3 UR16, UPT, UPT, -UR12, 0x100000, URZ ;  /* 0x001000000c10b890 */ /* 0x000fc8000fffe1ff */
[----:B------:R-:W-:Y:S02]  /*01e0*/  @!UP3 USHF.L.U32 UR17, UR16, 0xb, URZ ;  /* 0x0000000b1011b899 */ /* 0x000fe400080006ff */
[----:B------:R-:W-:Y:S01]  /*01f0*/  @!UP3 USHF.L.U32 UR16, UR16, 0x1, URZ ;  /* 0x000000011010b899 */ /* 0x000fe200080006ff */
[----:B------:R-:W-:Y:S01]  /*0200*/  VOTEU.ALL UP4, P2 ;  /* 0x0000000000ff7886 */ /* 0x000fe20001080000 */
[----:B------:R-:W-:Y:S01]  /*0210*/  VOTEU.ALL UP5, P2 ;  /* 0x0000000000ff7886 */ /* 0x000fe200010a0000 */
[----:B------:R-:W2:Y:S01]  /*0220*/  LDCU.64 UR6, c[0x0][0x358] ;  /* 0x00006b00ff0677ac */ /* 0x000ea20008000a00 */
[----:B------:R-:W4:Y:S01]  /*0230*/  @!UP3 S2UR UR5, SR_CgaCtaId ;  /* 0x000000000005b9c3 */ /* 0x000f220000008800 */
[----:B---3--:R-:W-:-:S07]  /*0240*/  IMAD.WIDE.U32 R4, R3, 0x4, R4 ;  /* 0x0000000403047825 */ /* 0x008fce00078e0004 */
[----:B------:R-:W3:Y:S01]  /*0250*/  @!UP3 S2UR UR11, SR_CgaCtaId ;  /* 0x00000000000bb9c3 */ /* 0x000ee20000008800 */
[----:B-1----:R-:W-:Y:S02]  /*0260*/  @!UP3 ULEA UR8, UR8, UR4, 0x18 ;  /* 0x000000040808b291 */ /* 0x002fe4000f8ec0ff */
[----:B----4-:R-:W-:Y:S02]  /*0270*/  @!UP3 ULEA UR9, UR5, UR4, 0x18 ;  /* 0x000000040509b291 */ /* 0x010fe4000f8ec0ff */
[----:B------:R-:W-:-:S04]  /*0280*/  @!UP3 UIADD3 UR4, UPT, UPT, -UR12, 0x100000, URZ ;  /* 0x001000000c04b890 */ /* 0x000fc8000fffe1ff */
[----:B------:R-:W-:Y:S02]  /*0290*/  @!UP3 USHF.L.U32 UR5, UR4, 0xb, URZ ;  /* 0x0000000b0405b899 */ /* 0x000fe400080006ff */
[----:B------:R-:W-:Y:S01]  /*02a0*/  @!UP3 USHF.L.U32 UR4, UR4, 0x1, URZ ;  /* 0x000000010404b899 */ /* 0x000fe200080006ff */
[----:B------:R-:W1:Y:S02]  /*02b0*/  FENCE.VIEW.ASYNC.S ;  /* 0x00000000000073c6 */ /* 0x000e640000000000 */
[----:B-1----:R-:W1:Y:S01]  /*02c0*/  @!UP2 SYNCS.EXCH.64 URZ, [UR8], UR14 ;  /* 0x0000000e08ffa5b2 */ /* 0x002e620008000100 */
[----:B---3--:R-:W-:Y:S01]  /*02d0*/  @!UP3 ULEA UR10, UR11, UR10, 0x18 ;  /* 0x0000000a0b0ab291 */ /* 0x008fe2000f8ec0ff */
[----:B------:R-:W-:Y:S01]  /*02e0*/  VOTEU.ALL UP3, P2 ;  /* 0x0000000000ff7886 */ /* 0x000fe20001060000 */
[----:B------:R-:W1:Y:S01]  /*02f0*/  @!UP1 SYNCS.EXCH.64 URZ, [UR8+0x8], UR14 ;  /* 0x0000080e08ff95b2 */ /* 0x000e620008000100 */
[----:B------:R-:W-:Y:S01]  /*0300*/  NOP ;  /* 0x0000000000007918 */ /* 0x000fe20000000000 */
[----:B-1----:R-:W-:Y:S06]  /*0310*/  BAR.SYNC.DEFER_BLOCKING 0x0 ;  /* 0x0000000000007b1d */ /* 0x002fec0000010000 */
[----:B------:R-:W1:Y:S01]  /*0320*/  @!UP0 SYNCS.EXCH.64 URZ, [UR9+0x20], UR16 ;  /* 0x0000201009ff85b2 */ /* 0x000e620008000100 */
[----:B------:R-:W1:Y:S01]  /*0330*/  @!UP3 SYNCS.EXCH.64 URZ, [UR9+0x28], UR16 ;  /* 0x0000281009ffb5b2 */ /* 0x000e620008000100 */
[----:B------:R-:W-:Y:S01]  /*0340*/  NOP ;  /* 0x0000000000007918 */ /* 0x000fe20000000000 */
[----:B-1----:R-:W-:Y:S06]  /*0350*/  BAR.SYNC.DEFER_BLOCKING 0x0 ;  /* 0x0000000000007b1d */ /* 0x002fec0000010000 */
[----:B------:R-:W1:Y:S01]  /*0360*/  @!UP4 SYNCS.EXCH.64 URZ, [UR10+0x10], UR4 ;  /* 0x000010040affc5b2 */ /* 0x000e620008000100 */
[----:B------:R3:W1:Y:S01]  /*0370*/  @!UP5 SYNCS.EXCH.64 URZ, [UR10+0x18], UR4 ;  /* 0x000018040affd5b2 */ /* 0x0006620008000100 */
[----:B------:R-:W-:Y:S01]  /*0380*/  NOP ;  /* 0x0000000000007918 */ /* 0x000fe20000000000 */
[----:B-1----:R-:W-:Y:S06]  /*0390*/  BAR.SYNC.DEFER_BLOCKING 0x0 ;  /* 0x0000000000007b1d */ /* 0x002fec0000010000 */
[----:B--2---:R-:W2:Y:S01]  /*03a0*/  LDG.E R148, desc[UR6][R4.64] ;  /* 0x0000000604947981 */ /* 0x004ea2000c1e1900 */
[----:B------:R-:W-:Y:S01]  /*03b0*/  ISETP.GT.U32.AND P0, PT, R0, 0xf, PT ;  /* 0x0000000f0000780c */ /* 0x000fe20003f04070 */
[----:B---3--:R-:W1:Y:S02]  /*03c0*/  S2UR UR4, SR_CTAID.Y ;  /* 0x00000000000479c3 */ /* 0x008e640000002600 */
[----:B------:R-:W3:Y:S06]  /*03d0*/  LDG.E R9, desc[UR6][R4.64+0x4] ;  /* 0x0000040604097981 */ /* 0x000eec000c1e1900 */
[----:B------:R-:W2:Y:S08]  /*03e0*/  S2UR UR12, SR_CTAID.X ;  /* 0x00000000000c79c3 */ /* 0x000eb00000002500 */
[----:B------:R-:W4:Y:S01]  /*03f0*/  @!P0 LDC.64 R6, c[0x0][0x598] ;  /* 0x00016600ff068b82 */ /* 0x000f220000000a00 */
[----:B-1----:R-:W-:-:S04]  /*0400*/  IMAD.U32 R3, RZ, RZ, UR4 ;  /* 0x00000004ff037e24 */ /* 0x002fc8000f8e00ff */
[----:B------:R-:W-:Y:S02]  /*0410*/  @!P0 IMAD R11, R3, 0x10, R0 ;  /* 0x00000010030b8824 */ /* 0x000fe400078e0200 */
[----:B--2---:R-:W-:-:S04]  /*0420*/  @!P0 VIADD R2, R148, UR12 ;  /* 0x0000000c94028c36 */ /* 0x004fc80008000000 */
[----:B------:R-:W-:-:S04]  /*0430*/  @!P0 IMAD R11, R2, 0x40, R11 ;  /* 0x00000040020b8824 */ /* 0x000fc800078e020b */
[----:B----4-:R-:W-:-:S06]  /*0440*/  @!P0 IMAD.WIDE R6, R11, 0x4, R6 ;  /* 0x000000040b068825 */ /* 0x010fcc00078e0206 */
[----:B------:R-:W2:Y:S01]  /*0450*/  @!P0 LDG.E R6, desc[UR6][R6.64] ;  /* 0x0000000606068981 */ /* 0x000ea2000c1e1900 */
[----:B------:R-:W1:Y:S01]  /*0460*/  @!P0 S2R R11, SR_CgaCtaId ;  /* 0x00000000000b8919 */ /* 0x000e620000008800 */
[----:B------:R-:W-:Y:S01]  /*0470*/  @!P0 MOV R2, 0x400 ;  /* 0x0000040000028802 */ /* 0x000fe20000000f00 */
[----:B---3--:R-:W-:-:S05]  /*0480*/  IMAD.IADD R9, R9, 0x1, -R148 ;  /* 0x0000000109097824 */ /* 0x008fca00078e0a94 */
[----:B------:R-:W-:Y:S02]  /*0490*/  ISETP.LE.AND P1, PT, R9, UR12, PT ;  /* 0x0000000c09007c0c */ /* 0x000fe4000bf23270 */
[----:B-1----:R-:W-:-:S05]  /*04a0*/  @!P0 LEA R11, R11, R2, 0x18 ;  /* 0x000000020b0b8211 */ /* 0x002fca00078ec0ff */
[----:B------:R-:W-:-:S05]  /*04b0*/  @!P0 IMAD R9, R0, 0x4, R11 ;  /* 0x0000000400098824 */ /* 0x000fca00078e020b */
[----:B--2---:R1:W-:Y:S01]  /*04c0*/  @!P0 STS [R9+0x3080], R6 ;  /* 0x0030800609008388 */ /* 0x0043e20000000800 */
[----:B------:R-:W-:Y:S06]  /*04d0*/  BAR.SYNC.DEFER_BLOCKING 0x0 ;  /* 0x0000000000007b1d */ /* 0x000fec0000010000 */
[----:B------:R-:W-:Y:S05]  /*04e0*/  @P1 EXIT ;  /* 0x000000000000194d */ /* 0x000fea0003800000 */
[----:B------:R-:W-:Y:S01]  /*04f0*/  R2UR UR4, R148 ;  /* 0x00000000940472ca */ /* 0x000fe200000e0000 */
[----:B------:R-:W2:-:S12]  /*0500*/  LDC.64 R4, c[0x0][0x5a0] ;  /* 0x00016800ff047b82 */ /* 0x000e980000000a00 */
[----:B------:R-:W-:Y:S01]  /*0510*/  UIADD3 UR12, UPT, UPT, UR4, UR12, URZ ;  /* 0x0000000c040c7290 */ /* 0x000fe2000fffe0ff */
[----:B------:R-:W-:Y:S01]  /*0520*/  BSSY B0, `(.L_x_2) ;  /* 0x000013e000007945 */ /* 0x000fe20003800000 */
[----:B------:R-:W3:Y:S04]  /*0530*/  LDCU UR4, c[0x0][0x5a8] ;  /* 0x0000b500ff0477ac */ /* 0x000ee80008000800 */
[----:B------:R-:W-:-:S04]  /*0540*/  IMAD.U32 R2, RZ, RZ, UR12 ;  /* 0x0000000cff027e24 */ /* 0x000fc8000f8e00ff */
[----:B------:R-:W-:-:S04]  /*0550*/  IMAD R7, R2, 0x4, R3 ;  /* 0x0000000402077824 */ /* 0x000fc800078e0203 */
[----:B--2---:R-:W-:-:S05]  /*0560*/  IMAD.WIDE R4, R7, 0x4, R4 ;  /* 0x0000000407047825 */ /* 0x004fca00078e0204 */
[----:B------:R2:W5:Y:S01]  /*0570*/  LDG.E R147, desc[UR6][R4.64] ;  /* 0x0000000604937981 */ /* 0x000562000c1e1900 */
[----:B------:R-:W-:Y:S01]  /*0580*/  LOP3.LUT R7, R0, 0xf, RZ, 0xc0, !PT ;  /* 0x0000000f00077812 */ /* 0x000fe200078ec0ff */
[----:B------:R-:W-:Y:S02]  /*0590*/  IMAD.MOV.U32 R146, RZ, RZ, 0x1 ;  /* 0x00000001ff927424 */ /* 0x000fe400078e00ff */
[----:B------:R-:W-:Y:S01]  /*05a0*/  IMAD.MOV.U32 R145, RZ, RZ, RZ ;  /* 0x000000ffff917224 */ /* 0x000fe200078e00ff */
[----:B---3--:R-:W-:Y:S06]  /*05b0*/  @P2 BRA `(.L_x_3) ;  /* 0x0000001000d02947 */ /* 0x008fec0003800000 */
[----:B--2---:R-:W2:Y:S01]  /*05c0*/  S2R R5, SR_CgaCtaId ;  /* 0x0000000000057919 */ /* 0x004ea20000008800 */
[----:B------:R-:W-:Y:S01]  /*05d0*/  MOV R4, 0x400 ;  /* 0x0000040000047802 */ /* 0x000fe20000000f00 */
[----:B------:R-:W-:-:S03]  /*05e0*/  IMAD.MOV.U32 R2, RZ, RZ, -0x80000000 ;  /* 0x80000000ff027424 */ /* 0x000fc600078e00ff */
[----:B--2---:R-:W-:-:S04]  /*05f0*/  LEA R11, R5, R4, 0x18 ;  /* 0x00000004050b7211 */ /* 0x004fc800078ec0ff */
[----:B------:R-:W2:Y:S02]  /*0600*/  SYNCS.PHASECHK.TRANS64.TRYWAIT P0, [R11+URZ+0x28], R2 ;  /* 0x000028020b0075a7 */ /* 0x000ea400080011ff */
[----:B--2---:R-:W-:Y:S05]  /*0610*/  @!P0 BRA `(.L_x_4) ;  /* 0x0000003c00208947 */ /* 0x004fea0003800000 */
.L_x_64:
[----:B------:R-:W-:Y:S02]  /*0620*/  ELECT P1, URZ, PT ;  /* 0x0000000000ff782f */ /* 0x000fe40003820000 */
[----:B------:R-:W-:Y:S02]  /*0630*/  R2UR UR5, R11 ;  /* 0x000000000b0572ca */ /* 0x000fe400000e0000 */
[----:B------:R-:W-:-:S09]  /*0640*/  ELECT P0, URZ, PT ;  /* 0x0000000000ff782f */ /* 0x000fd20003800000 */
[----:B------:R-:W-:-:S04]  /*0650*/  @P1 IMAD.MOV.U32 R4, RZ, RZ, 0x1000 ;  /* 0x00001000ff041424 */ /* 0x000fc800078e00ff */
[----:B------:R-:W-:Y:S01]  /*0660*/  VOTEU.ANY UP0, P0 ;  /* 0x0000000000ff7886 */ /* 0x000fe20000000100 */
[----:B------:R-:W-:Y:S01]  /*0670*/  VOTEU.ANY UP1, P0 ;  /* 0x0000000000ff7886 */ /* 0x000fe20000020100 */
[----:B------:R3:W-:Y:S01]  /*0680*/  @P1 SYNCS.ARRIVE.TRANS64 RZ, [R11+URZ+0x20], R4 ;  /* 0x000020040bff19a7 */ /* 0x0007e200080000ff */
[----:B------:R-:W-:Y:S02]  /*0690*/  PLOP3.LUT P1, PT, PT, PT, PT, 0x8, 0x80 ;  /* 0x000000000080781c */ /* 0x000fe40003f2e170 */
[----:B------:R-:W4:Y:S01]  /*06a0*/  @UP0 LDCU.64 UR14, c[0x0][0x348] ;  /* 0x00006900ff0e07ac */ /* 0x000f220008000a00 */
[----:B------:R-:W-:Y:S02]  /*06b0*/  @UP0 UIADD3 UR8, UPT, UPT, UR5, 0x80, URZ ;  /* 0x0000008005080890 */ /* 0x000fe4000fffe0ff */
[----:B------:R-:W-:Y:S01]  /*06c0*/  @UP0 UIADD3 UR9, UPT, UPT, UR5, 0x20, URZ ;  /* 0x0000002005090890 */ /* 0x000fe2000fffe0ff */
[----:B------:R-:W-:Y:S01]  /*06d0*/  @UP0 UMOV UR10, URZ ;  /* 0x000000ff000a0c82 */ /* 0x000fe20008000000 */
[----:B------:R-:W-:-:S10]  /*06e0*/  @UP0 UMOV UR11, URZ ;  /* 0x000000ff000b0c82 */ /* 0x000fd40008000000 */
.L_x_5:
[----:B------:R-:W-:-:S13]  /*06f0*/  @P0 ELECT P1, URZ, PT ;  /* 0x0000000000ff082f */ /* 0x000fda0003820000 */
[----:B------:R-:W-:Y:S02]  /*0700*/  @P1 R2UR.BROADCAST UR13, R3 ;  /* 0x00000000030d12ca */ /* 0x000fe400008e0000 */
[----:B------:R-:W-:-:S11]  /*0710*/  @P1 PLOP3.LUT P0, PT, P1, PT, PT, 0x8, 0x80 ;  /* 0x000000000080181c */ /* 0x000fd60000f0e170 */
[----:B----4-:R4:W-:Y:S01]  /*0720*/  @UP1 UTMALDG.4D [UR8], [UR14], desc[URZ] ;  /* 0x0000ff080e0015b4 */ /* 0x0109e20008019000 */
[----:B------:R-:W-:Y:S01]  /*0730*/  PLOP3.LUT P1, PT, PT, PT, PT, 0x8, 0x80 ;  /* 0x000000000080781c */ /* 0x000fe20003f2e170 */
[----:B----4-:R-:W-:-:S12]  /*0740*/  @P0 BRA.U.ANY `(.L_x_5) ;  /* 0xfffffffd00e80947 */ /* 0x010fd8000393ffff */
[----:B------:R-:W-:Y:S02]  /*0750*/  ELECT P0, URZ, PT ;  /* 0x0000000000ff782f */ /* 0x000fe40003800000 */
[----:B------:R-:W-:-:S11]  /*0760*/  PLOP3.LUT P1, PT, PT, PT, PT, 0x8, 0x80 ;  /* 0x000000000080781c */ /* 0x000fd60003f2e170 */
[----:B------:R-:W-:Y:S01]  /*0770*/  VOTEU.ANY UP0, P0 ;  /* 0x0000000000ff7886 */ /* 0x000fe20000000100 */
[----:B------:R-:W-:-:S04]  /*0780*/  VOTEU.ANY UP1, P0 ;  /* 0x0000000000ff7886 */ /* 0x000fc80000020100 */
[----:B------:R-:W4:Y:S01]  /*0790*/  @UP0 LDCU.64 UR14, c[0x0][0x348] ;  /* 0x00006900ff0e07ac */ /* 0x000f220008000a00 */
[----:B------:R-:W-:Y:S02]  /*07a0*/  @UP0 UIADD3 UR8, UPT, UPT, UR5, 0x180, URZ ;  /* 0x0000018005080890 */ /* 0x000fe4000fffe0ff */
[----:B------:R-:W-:Y:S01]  /*07b0*/  @UP0 UIADD3 UR9, UPT, UPT, UR5, 0x20, URZ ;  /* 0x0000002005090890 */ /* 0x000fe2000fffe0ff */
[----:B------:R-:W-:Y:S01]  /*07c0*/  @UP0 UMOV UR10, 0x8 ;  /* 0x00000008000a0882 */ /* 0x000fe20000000000 */
[----:B------:R-:W-:-:S10]  /*07d0*/  @UP0 UMOV UR11, URZ ;  /* 0x000000ff000b0c82 */ /* 0x000fd40008000000 */
.L_x_6:
        /* <DEDUP_REMOVED lines=15> */
.L_x_7:
        /* <DEDUP_REMOVED lines=15> */
.L_x_8:
        /* <DEDUP_REMOVED lines=15> */
.L_x_9:
        /* <DEDUP_REMOVED lines=15> */
.L_x_10:
        /* <DEDUP_REMOVED lines=15> */
.L_x_11:
        /* <DEDUP_REMOVED lines=15> */
.L_x_12:
        /* <DEDUP_REMOVED lines=15> */
.L_x_13:
        /* <DEDUP_REMOVED lines=15> */
.L_x_14:
        /* <DEDUP_REMOVED lines=15> */
.L_x_15:
        /* <DEDUP_REMOVED lines=15> */
.L_x_16:
        /* <DEDUP_REMOVED lines=15> */
.L_x_17:
        /* <DEDUP_REMOVED lines=15> */
.L_x_18:
        /* <DEDUP_REMOVED lines=15> */
.L_x_19:
        /* <DEDUP_REMOVED lines=15> */
.L_x_20:
[----:B------:R-:W-:-:S13]  /*1500*/  @P0 ELECT P1, URZ, PT ;  /* 0x0000000000ff082f */ /* 0x000fda0003820000 */
[----:B------:R-:W-:Y:S02]  /*1510*/  @P1 R2UR.BROADCAST UR13, R3 ;  /* 0x00000000030d12ca */ /* 0x000fe400008e0000 */
[----:B------:R-:W-:-:S11]  /*1520*/  @P1 PLOP3.LUT P0, PT, P1, PT, PT, 0x8, 0x80 ;  /* 0x000000000080181c */ /* 0x000fd60000f0e170 */
[----:B----4-:R4:W-:Y:S01]  /*1530*/  @UP1 UTMALDG.4D [UR8], [UR14], desc[URZ] ;  /* 0x0000ff080e0015b4 */ /* 0x0109e20008019000 */
[----:B------:R-:W-:Y:S01]  /*1540*/  PLOP3.LUT P1, PT, PT, PT, PT, 0x8, 0x80 ;  /* 0x000000000080781c */ /* 0x000fe20003f2e170 */
[----:B----4-:R-:W-:-:S12]  /*1550*/  @P0 BRA.U.ANY `(.L_x_20) ;  /* 0xfffffffd00e80947 */ /* 0x010fd8000393ffff */
[----:B-----5:R-:W-:-:S13]  /*1560*/  ISETP.GE.AND P0, PT, R147, 0x1, PT ;  /* 0x000000019300780c */ /* 0x020fda0003f06270 */
[----:B------:R-:W-:Y:S05]  /*1570*/  @!P0 BRA `(.L_x_3) ;  /* 0x0000000000e08947 */ /* 0x000fea0003800000 */
[----:B------:R-:W4:Y:S02]  /*1580*/  SYNCS.PHASECHK.TRANS64.TRYWAIT P0, [R11+URZ+0x8], R2 ;  /* 0x000008020b0075a7 */ /* 0x000f2400080011ff */
[----:B----4-:R-:W-:Y:S05]  /*1590*/  @!P0 BRA `(.L_x_21) ;  /* 0x0000002c005c8947 */ /* 0x010fea0003800000 */
.L_x_65:
[----:B------:R-:W-:Y:S01]  /*15a0*/  ELECT P0, URZ, PT ;  /* 0x0000000000ff782f */ /* 0x000fe20003800000 */
[----:B------:R-:W-:Y:S01]  /*15b0*/  IMAD R2, R147, 0x4, R11 ;  /* 0x0000000493027824 */ /* 0x000fe200078e020b */
[----:B------:R-:W-:Y:S02]  /*15c0*/  ELECT P1, URZ, PT ;  /* 0x0000000000ff782f */ /* 0x000fe40003820000 */
[----:B------:R-:W-:-:S09]  /*15d0*/  R2UR UR5, R11 ;  /* 0x000000000b0572ca */ /* 0x000fd200000e0000 */
[----:B--23--:R-:W2:Y:S01]  /*15e0*/  @P0 LDC.64 R4, c[0x0][0x348] ;  /* 0x0000d200ff040b82 */ /* 0x00cea20000000a00 */
[----:B------:R-:W-:Y:S01]  /*15f0*/  @P0 R2UR UR17, R11 ;  /* 0x000000000b1102ca */ /* 0x000fe200000e0000 */
[----:B-1----:R-:W-:Y:S01]  /*1600*/  @P1 IMAD.MOV.U32 R6, RZ, RZ, 0x1000 ;  /* 0x00001000ff061424 */ /* 0x002fe200078e00ff */
[----:B------:R-:W-:Y:S01]  /*1610*/  VOTEU.ANY UP0, P0 ;  /* 0x0000000000ff7886 */ /* 0x000fe20000000100 */
[----:B------:R-:W-:Y:S02]  /*1620*/  VOTEU.ANY UP1, P0 ;  /* 0x0000000000ff7886 */ /* 0x000fe40000020100 */
[----:B------:R1:W-:Y:S01]  /*1630*/  @P1 SYNCS.ARRIVE.TRANS64 RZ, [R11+URZ], R6 ;  /* 0x000000060bff19a7 */ /* 0x0003e200080000ff */
[----:B------:R-:W3:Y:S01]  /*1640*/  LDS R9, [R2+0x307c] ;  /* 0x00307c0002097984 */ /* 0x000ee20000000800 */
[----:B------:R-:W-:Y:S01]  /*1650*/  @UP0 UIADD3 UR16, UPT, UPT, UR5, 0x1080, URZ ;  /* 0x0000108005100890 */ /* 0x000fe2000fffe0ff */
[----:B------:R-:W-:Y:S01]  /*1660*/  @UP0 UMOV UR18, URZ ;  /* 0x000000ff00120c82 */ /* 0x000fe20008000000 */
[----:B--2---:R-:W-:-:S04]  /*1670*/  @P0 IADD3 R4, P1, PT, R4, 0x80, RZ ;  /* 0x0000008004040810 */ /* 0x004fc80007f3e0ff */
[----:B------:R-:W-:Y:S01]  /*1680*/  @P0 R2UR UR8, R4 ;  /* 0x00000000040802ca */ /* 0x000fe200000e0000 */
[----:B------:R-:W-:Y:S01]  /*1690*/  @P0 IMAD.X R5, RZ, RZ, R5, P1 ;  /* 0x000000ffff050224 */ /* 0x000fe200008e0605 */
[----:B------:R-:W-:-:S04]  /*16a0*/  PLOP3.LUT P1, PT, PT, PT, PT, 0x8, 0x80 ;  /* 0x000000000080781c */ /* 0x000fc80003f2e170 */
[----:B------:R-:W-:-:S07]  /*16b0*/  @P0 R2UR UR9, R5 ;  /* 0x00000000050902ca */ /* 0x000fce00000e0000 */
[----:B------:R-:W-:-:S05]  /*16c0*/  IMAD.U32 R4, RZ, RZ, UR8 ;  /* 0x00000008ff047e24 */ /* 0x000fca000f8e00ff */
[----:B------:R-:W-:Y:S01]  /*16d0*/  @P0 R2UR UR8, R4 ;  /* 0x00000000040802ca */ /* 0x000fe200000e0000 */
[----:B------:R-:W-:Y:S02]  /*16e0*/  IMAD.U32 R5, RZ, RZ, UR9 ;  /* 0x00000009ff057e24 */ /* 0x000fe4000f8e00ff */
[----:B---3--:R-:W-:-:S03]  /*16f0*/  IMAD R9, R9, 0x10, R148 ;  /* 0x0000001009097824 */ /* 0x008fc600078e0294 */
[----:B------:R-:W-:Y:S02]  /*1700*/  @P0 R2UR UR9, R5 ;  /* 0x00000000050902ca */ /* 0x000fe400000e0000 */
[----:B-1----:R-:W-:-:S15]  /*1710*/  R2UR UR19, R9 ;  /* 0x00000000091372ca */ /* 0x002fde00000e0000 */
.L_x_22:
[----:B------:R-:W-:-:S13]  /*1720*/  @P0 ELECT P1, URZ, PT ;  /* 0x0000000000ff082f */ /* 0x000fda0003820000 */
[----:B------:R-:W-:Y:S02]  /*1730*/  @P1 R2UR.BROADCAST UR20, R3 ;  /* 0x00000000031412ca */ /* 0x000fe400008e0000 */
[----:B------:R-:W-:-:S11]  /*1740*/  @P1 PLOP3.LUT P0, PT, P1, PT, PT, 0x8, 0x80 ;  /* 0x000000000080181c */ /* 0x000fd60000f0e170 */
[----:B------:R1:W-:Y:S01]  /*1750*/  @UP1 UTMALDG.3D [UR16], [UR8], desc[URZ] ;  /* 0x0000ff10080015b4 */ /* 0x0003e20008011000 */
[----:B------:R-:W-:Y:S01]  /*1760*/  PLOP3.LUT P1, PT, PT, PT, PT, 0x8, 0x80 ;  /* 0x000000000080781c */ /* 0x000fe20003f2e170 */
[----:B-1----:R-:W-:-:S12]  /*1770*/  @P0 BRA.U.ANY `(.L_x_22) ;  /* 0xfffffffd00e80947 */ /* 0x002fd8000393ffff */
[----:B------:R-:W-:Y:S01]  /*1780*/  ELECT P0, URZ, PT ;  /* 0x0000000000ff782f */ /* 0x000fe20003800000 */
[----:B------:R-:W-:Y:S02]  /*1790*/  IMAD.MOV.U32 R146, RZ, RZ, RZ ;  /* 0x000000ffff927224 */ /* 0x000fe400078e00ff */
[----:B------:R-:W-:-:S10]  /*17a0*/  IMAD.MOV.U32 R145, RZ, RZ, 0x1 ;  /* 0x00000001ff917424 */ /* 0x000fd400078e00ff */
[----:B------:R-:W1:Y:S01]  /*17b0*/  @P0 LDC.64 R4, c[0x0][0x348] ;  /* 0x0000d200ff040b82 */ /* 0x000e620000000a00 */
[----:B------:R-:W-:Y:S01]  /*17c0*/  @P0 R2UR UR17, R11 ;  /* 0x000000000b1102ca */ /* 0x000fe200000e0000 */
[----:B------:R-:W-:Y:S01]  /*17d0*/  VOTEU.ANY UP0, P0 ;  /* 0x0000000000ff7886 */ /* 0x000fe20000000100 */
[----:B------:R-:W-:-:S04]  /*17e0*/  VOTEU.ANY UP1, P0 ;  /* 0x0000000000ff7886 */ /* 0x000fc80000020100 */
[----:B------:R-:W-:Y:S01]  /*17f0*/  @UP0 UIADD3 UR16, UPT, UPT, UR5, 0x1880, URZ ;  /* 0x0000188005100890 */ /* 0x000fe2000fffe0ff */
[----:B------:R-:W-:Y:S01]  /*1800*/  @UP0 UMOV UR18, 0x40 ;  /* 0x0000004000120882 */ /* 0x000fe20000000000 */
[----:B-1----:R-:W-:-:S04]  /*1810*/  @P0 IADD3 R2, P1, PT, R4, 0x80, RZ ;  /* 0x0000008004020810 */ /* 0x002fc80007f3e0ff */
[----:B------:R-:W-:Y:S01]  /*1820*/  @P0 R2UR UR8, R2 ;  /* 0x00000000020802ca */ /* 0x000fe200000e0000 */
[----:B------:R-:W-:Y:S01]  /*1830*/  @P0 IMAD.X R4, RZ, RZ, R5, P1 ;  /* 0x000000ffff040224 */ /* 0x000fe200008e0605 */
[----:B------:R-:W-:-:S04]  /*1840*/  PLOP3.LUT P1, PT, PT, PT, PT, 0x8, 0x80 ;  /* 0x000000000080781c */ /* 0x000fc80003f2e170 */
[----:B------:R-:W-:-:S07]  /*1850*/  @P0 R2UR UR9, R4 ;  /* 0x00000000040902ca */ /* 0x000fce00000e0000 */
[----:B------:R-:W-:-:S05]  /*1860*/  IMAD.U32 R4, RZ, RZ, UR8 ;  /* 0x00000008ff047e24 */ /* 0x000fca000f8e00ff */
[----:B------:R-:W-:Y:S01]  /*1870*/  @P0 R2UR UR8, R4 ;  /* 0x00000000040802ca */ /* 0x000fe200000e0000 */
[----:B------:R-:W-:-:S05]  /*1880*/  IMAD.U32 R5, RZ, RZ, UR9 ;  /* 0x00000009ff057e24 */ /* 0x000fca000f8e00ff */
[----:B------:R-:W-:-:S15]  /*1890*/  @P0 R2UR UR9, R5 ;  /* 0x00000000050902ca */ /* 0x000fde00000e0000 */
.L_x_23:
[----:B------:R-:W-:-:S13]  /*18a0*/  @P0 ELECT P1, URZ, PT ;  /* 0x0000000000ff082f */ /* 0x000fda0003820000 */
[----:B------:R-:W-:Y:S02]  /*18b0*/  @P1 R2UR.BROADCAST UR20, R3 ;  /* 0x00000000031412ca */ /* 0x000fe400008e0000 */
[----:B------:R-:W-:-:S11]  /*18c0*/  @P1 PLOP3.LUT P0, PT, P1, PT, PT, 0x8, 0x80 ;  /* 0x000000000080181c */ /* 0x000fd60000f0e170 */
[----:B------:R4:W-:Y:S01]  /*18d0*/  @UP1 UTMALDG.3D [UR16], [UR8], desc[URZ] ;  /* 0x0000ff10080015b4 */ /* 0x0009e20008011000 */
[----:B------:R-:W-:Y:S01]  /*18e0*/  PLOP3.LUT P1, PT, PT, PT, PT, 0x8, 0x80 ;  /* 0x000000000080781c */ /* 0x000fe20003f2e170 */
[----:B----4-:R-:W-:-:S12]  /*18f0*/  @P0 BRA.U.ANY `(.L_x_23) ;  /* 0xfffffffd00e80947 */ /* 0x010fd8000393ffff */
.L_x_3:
[----:B------:R-:W-:Y:S05]  /*1900*/  BSYNC B0 ;  /* 0x0000000000007941 */ /* 0x000fea0003800000 */
.L_x_2:
[----:B------:R-:W4:Y:S01]  /*1910*/  S2UR UR8, SR_CgaCtaId ;  /* 0x00000000000879c3 */ /* 0x000f220000008800 */
[----:B------:R-:W-:Y:S01]  /*1920*/  UMOV UR5, 0x400 ;  /* 0x0000040000057882 */ /* 0x000fe20000000000 */
[----:B-----5:R-:W-:Y:S01]  /*1930*/  ISETP.GE.AND P1, PT, R147, 0x1, PT ;  /* 0x000000019300780c */ /* 0x020fe20003f26270 */
[----:B------:R-:W-:Y:S01]  /*1940*/  IMAD.MOV.U32 R144, RZ, RZ, RZ ;  /* 0x000000ffff907224 */ /* 0x000fe200078e00ff */
[----:B------:R-:W-:Y:S01]  /*1950*/  PLOP3.LUT P0, PT, PT, PT, PT, 0x80, 0x8 ;  /* 0x000000000008781c */ /* 0x000fe20003f0f070 */
[----:B--23--:R-:W-:Y:S01]  /*1960*/  IMAD.MOV.U32 R4, RZ, RZ, -0x800000 ;  /* 0xff800000ff047424 */ /* 0x00cfe200078e00ff */
[----:B------:R-:W-:Y:S02]  /*1970*/  CS2R R100, SRZ ;  /* 0x0000000000647805 */ /* 0x000fe4000001ff00 */
[----:B------:R-:W-:Y:S02]  /*1980*/  CS2R R102, SRZ ;  /* 0x0000000000667805 */ /* 0x000fe4000001ff00 */
[----:B------:R-:W-:-:S02]  /*1990*/  CS2R R96, SRZ ;  /* 0x0000000000607805 */ /* 0x000fc4000001ff00 */
[----:B------:R-:W-:Y:S02]  /*19a0*/  CS2R R98, SRZ ;  /* 0x0000000000627805 */ /* 0x000fe4000001ff00 */
[----:B------:R-:W-:Y:S02]  /*19b0*/  CS2R R92, SRZ ;  /* 0x00000000005c7805 */ /* 0x000fe4000001ff00 */
[----:B------:R-:W-:Y:S02]  /*19c0*/  CS2R R94, SRZ ;  /* 0x00000000005e7805 */ /* 0x000fe4000001ff00 */
        /* <DEDUP_REMOVED lines=8> */
[----:B------:R-:W-:Y:S01]  /*1a50*/  CS2R R72, SRZ ;  /* 0x0000000000487805 */ /* 0x000fe2000001ff00 */
[----:B------:R-:W-:Y:S01]  /*1a60*/  IMAD.MOV.U32 R74, RZ, RZ, RZ ;  /* 0x000000ffff4a7224 */ /* 0x000fe200078e00ff */
[----:B----4-:R-:W-:-:S06]  /*1a70*/  ULEA UR5, UR8, UR5, 0x18 ;  /* 0x0000000508057291 */ /* 0x010fcc000f8ec0ff */
[----:B------:R-:W-:-:S04]  /*1a80*/  IMAD.U32 R2, RZ, RZ, UR5 ;  /* 0x00000005ff027e24 */ /* 0x000fc8000f8e00ff */
[----:B------:R-:W2:Y:S01]  /*1a90*/  SYNCS.PHASECHK.TRANS64.TRYWAIT P3, [R2+URZ+0x20], RZ ;  /* 0x000020ff020075a7 */ /* 0x000ea200080611ff */
[----:B------:R-:W-:Y:S01]  /*1aa0*/  IMAD R7, R7, 0x10, R2 ;  /* 0x0000001007077824 */ /* 0x000fe200078e0202 */
[----:B--2---:R-:W-:Y:S06]  /*1ab0*/  @P3 BRA `(.L_x_24) ;  /* 0x0000000000083947 */ /* 0x004fec0003800000 */
[----:B------:R-:W2:Y:S02]  /*1ac0*/  SYNCS.PHASECHK.TRANS64.TRYWAIT P3, [R2+URZ+0x20], RZ ;  /* 0x000020ff020075a7 */ /* 0x000ea400080611ff */
[----:B--2---:R-:W-:Y:S05]  /*1ad0*/  @!P3 BRA `(.L_x_25) ;  /* 0x000000280028b947 */ /* 0x004fea0003800000 */
.L_x_24:
[----:B------:R3:W4:Y:S01]  /*1ae0*/  LDSM.16.M88.2 R68, [R7+0x80] ;  /* 0x000080000744783b */ /* 0x0007220000000100 */
[----:B------:R-:W-:Y:S01]  /*1af0*/  IMAD.MOV.U32 R75, RZ, RZ, RZ ;  /* 0x000000ffff4b7224 */ /* 0x000fe200078e00ff */
[----:B------:R-:W-:Y:S02]  /*1b00*/  CS2R R36, SRZ ;  /* 0x0000000000247805 */ /* 0x000fe4000001ff00 */
[----:B------:R-:W-:Y:S01]  /*1b10*/  CS2R R38, SRZ ;  /* 0x0000000000267805 */ /* 0x000fe2000001ff00 */
[----:B------:R3:W1:Y:S01]  /*1b20*/  LDSM.16.M88.2 R70, [R7+0x180] ;  /* 0x000180000746783b */ /* 0x0006620000000100 */
[----:B------:R-:W-:Y:S02]  /*1b30*/  CS2R R32, SRZ ;  /* 0x0000000000207805 */ /* 0x000fe4000001ff00 */
[----:B------:R-:W-:Y:S02]  /*1b40*/  CS2R R34, SRZ ;  /* 0x0000000000227805 */ /* 0x000fe4000001ff00 */
[----:B------:R-:W-:Y:S01]  /*1b50*/  CS2R R28, SRZ ;  /* 0x00000000001c7805 */ /* 0x000fe2000001ff00 */
[----:B------:R3:W2:Y:S01]  /*1b60*/  LDSM.16.M88.2 R64, [R7+0x280] ;  /* 0x000280000740783b */ /* 0x0006a20000000100 */
[----:B------:R-:W-:-:S02]  /*1b70*/  CS2R R30, SRZ ;  /* 0x00000000001e7805 */ /* 0x000fc4000001ff00 */
[----:B------:R-:W-:Y:S02]  /*1b80*/  CS2R R24, SRZ ;  /* 0x0000000000187805 */ /* 0x000fe4000001ff00 */
[----:B------:R-:W-:Y:S01]  /*1b90*/  CS2R R26, SRZ ;  /* 0x00000000001a7805 */ /* 0x000fe2000001ff00 */
[----:B------:R3:W1:Y:S01]  /*1ba0*/  LDSM.16.M88.2 R66, [R7+0x380] ;  /* 0x000380000742783b */ /* 0x0006620000000100 */
[----:B------:R-:W-:Y:S02]  /*1bb0*/  CS2R R20, SRZ ;  /* 0x0000000000147805 */ /* 0x000fe4000001ff00 */
[----:B------:R-:W-:Y:S02]  /*1bc0*/  CS2R R22, SRZ ;  /* 0x0000000000167805 */ /* 0x000fe4000001ff00 */
[----:B------:R-:W-:Y:S01]  /*1bd0*/  CS2R R16, SRZ ;  /* 0x0000000000107805 */ /* 0x000fe2000001ff00 */
[----:B------:R3:W1:Y:S01]  /*1be0*/  LDSM.16.M88.2 R60, [R7+0x480] ;  /* 0x00048000073c783b */ /* 0x0006620000000100 */
[----:B------:R-:W-:-:S02]  /*1bf0*/  CS2R R18, SRZ ;  /* 0x0000000000127805 */ /* 0x000fc4000001ff00 */
[----:B------:R-:W-:Y:S02]  /*1c00*/  CS2R R12, SRZ ;  /* 0x00000000000c7805 */ /* 0x000fe4000001ff00 */
[----:B------:R-:W-:Y:S01]  /*1c10*/  CS2R R14, SRZ ;  /* 0x00000000000e7805 */ /* 0x000fe2000001ff00 */
[----:B------:R3:W1:Y:S02]  /*1c20*/  LDSM.16.M88.2 R62, [R7+0x580] ;  /* 0x00058000073e783b */ /* 0x0006640000000100 */
[----:B-1----:R-:W-:Y:S02]  /*1c30*/  CS2R R8, SRZ ;  /* 0x0000000000087805 */ /* 0x002fe4000001ff00 */
[----:B------:R-:W-:Y:S01]  /*1c40*/  CS2R R10, SRZ ;  /* 0x00000000000a7805 */ /* 0x000fe2000001ff00 */
[----:B------:R3:W1:Y:S04]  /*1c50*/  LDSM.16.M88.2 R56, [R7+0x680] ;  /* 0x000680000738783b */ /* 0x0006680000000100 */
        /* <DEDUP_REMOVED lines=8> */
[----:B------:R3:W1:Y:S01]  /*1ce0*/  LDSM.16.M88.2 R42, [R7+0xf80] ;  /* 0x000f8000072a783b */ /* 0x0006620000000100 */
[----:B------:R3:W1:Y:S01]  /*1cf0*/  @P1 SYNCS.PHASECHK.TRANS64.TRYWAIT P0, [R2+URZ], RZ ;  /* 0x000000ff020015a7 */ /* 0x00066200080011ff */
[----:B--2-4-:R-:W-:Y:S05]  /*1d00*/  @!P1 BRA `(.L_x_26) ;  /* 0x00000014007c9947 */ /* 0x014fea0003800000 */
[----:B------:R-:W2:Y:S01]  /*1d10*/  LDC.64 R150, c[0x0][0x348] ;  /* 0x0000d200ff967b82 */ /* 0x000ea20000000a00 */
[----:B------:R-:W-:Y:S01]  /*1d20*/  IMAD.MOV R5, RZ, RZ, -R147 ;  /* 0x000000ffff057224 */ /* 0x000fe200078e0a93 */
[----:B------:R-:W-:Y:S01]  /*1d30*/  CS2R R142, SRZ ;  /* 0x00000000008e7805 */ /* 0x000fe2000001ff00 */
[----:B------:R-:W-:Y:S02]  /*1d40*/  IMAD.MOV.U32 R144, RZ, RZ, RZ ;  /* 0x000000ffff907224 */ /* 0x000fe400078e00ff */
[----:B------:R-:W-:Y:S02]  /*1d50*/  IMAD.MOV.U32 R4, RZ, RZ, -0x800000 ;  /* 0xff800000ff047424 */ /* 0x000fe400078e00ff */
[----:B------:R-:W-:Y:S02]  /*1d60*/  IMAD.MOV.U32 R6, RZ, RZ, 0x1 ;  /* 0x00000001ff067424 */ /* 0x000fe400078e00ff */
[----:B---3--:R-:W-:Y:S02]  /*1d70*/  IMAD.MOV.U32 R7, RZ, RZ, RZ ;  /* 0x000000ffff077224 */ /* 0x008fe400078e00ff */
[----:B------:R-:W-:-:S07]  /*1d80*/  IMAD.MOV.U32 R140, RZ, RZ, RZ ;  /* 0x000000ffff8c7224 */ /* 0x000fce00078e00ff */
.L_x_49:
[----:B------:R-:W-:Y:S04]  /*1d90*/  BSSY B0, `(.L_x_27) ;  /* 0x0000008000007945 */ /* 0x000fe80003800000 */
[----:B-1----:R-:W-:Y:S05]  /*1da0*/  @P0 BRA `(.L_x_28) ;  /* 0x0000000000180947 */ /* 0x002fea0003800000 */
[----:B------:R-:W1:Y:S01]  /*1db0*/  S2R R3, SR_CgaCtaId ;  /* 0x0000000000037919 */ /* 0x000e620000008800 */
[----:B------:R-:W-:Y:S01]  /*1dc0*/  MOV R0, 0x400 ;  /* 0x0000040000007802 */ /* 0x000fe20000000f00 */
[----:B------:R-:W-:-:S03]  /*1dd0*/  IMAD.U32 R2, R143, -0x80000000, RZ ;  /* 0x800000008f027824 */ /* 0x000fc600078e00ff */
[----:B-1----:R-:W-:-:S04]  /*1de0*/  LEA R105, R3, R0, 0x18 ;  /* 0x0000000003697211 */ /* 0x002fc800078ec0ff */
[----:B------:R-:W1:Y:S02]  /*1df0*/  SYNCS.PHASECHK.TRANS64.TRYWAIT P0, [R105+URZ], R2 ;  /* 0x00000002690075a7 */ /* 0x000e6400080011ff */
[----:B-1----:R-:W-:Y:S05]  /*1e00*/  @!P0 BRA `(.L_x_29) ;  /* 0x0000002400708947 */ /* 0x002fea0003800000 */
.L_x_28:
[----:B------:R-:W-:Y:S05]  /*1e10*/  BSYNC B0 ;  /* 0x0000000000007941 */ /* 0x000fea0003800000 */
.L_x_27:
[----:B------:R-:W3:Y:S01]  /*1e20*/  S2UR UR5, SR_CTAID.Y ;  /* 0x00000000000579c3 */ /* 0x000ee20000002600 */
[----:B------:R-:W-:Y:S01]  /*1e30*/  ISETP.NE.AND P2, PT, R149, RZ, PT ;  /* 0x000000ff9500720c */ /* 0x000fe20003f45270 */
[----:B------:R-:W-:Y:S03]  /*1e40*/  BSSY B0, `(.L_x_30) ;  /* 0x0000043000007945 */ /* 0x000fe60003800000 */
[----:B------:R-:W-:Y:S01]  /*1e50*/  ISETP.GE.OR P0, PT, R140, R147, P2 ;  /* 0x000000938c00720c */ /* 0x000fe20001706670 */
[----:B-1-3--:R-:W-:-:S12]  /*1e60*/  IMAD.U32 R3, RZ, RZ, UR5 ;  /* 0x00000005ff037e24 */ /* 0x00afd8000f8e00ff */
[----:B------:R-:W-:Y:S05]  /*1e70*/  @P0 BRA `(.L_x_31) ;  /* 0x0000000000fc0947 */ /* 0x000fea0003800000 */
[----:B------:R-:W1:Y:S01]  /*1e80*/  S2R R105, SR_CgaCtaId ;  /* 0x0000000000697919 */ /* 0x000e620000008800 */
[----:B------:R-:W-:Y:S01]  /*1e90*/  MOV R0, 0x400 ;  /* 0x0000040000007802 */ /* 0x000fe20000000f00 */
[----:B------:R-:W-:Y:S01]  /*1ea0*/  IMAD.U32 R104, R6, -0x80000000, RZ ;  /* 0x8000000006687824 */ /* 0x000fe200078e00ff */
[----:B------:R-:W-:Y:S02]  /*1eb0*/  BSSY B1, `(.L_x_32) ;  /* 0x0000004000017945 */ /* 0x000fe40003800000 */
[----:B-1----:R-:W-:-:S04]  /*1ec0*/  LEA R109, R105, R0, 0x18 ;  /* 0x00000000696d7211 */ /* 0x002fc800078ec0ff */
[----:B------:R-:W1:Y:S02]  /*1ed0*/  SYNCS.PHASECHK.TRANS64.TRYWAIT P0, [R109+URZ+0x18], R104 ;  /* 0x000018686d0075a7 */ /* 0x000e6400080011ff */
[----:B-1----:R-:W-:Y:S05]  /*1ee0*/  @!P0 BRA `(.L_x_33) ;  /* 0x0000002400508947 */ /* 0x002fea0003800000 */
.L_x_68:
[----:B------:R-:W-:Y:S05]  /*1ef0*/  BSYNC B1 ;  /* 0x0000000000017941 */ /* 0x000fea0003800000 */
.L_x_32:
[----:B------:R-:W-:Y:S02]  /*1f00*/  ELECT P1, URZ, PT ;  /* 0x0000000000ff782f */ /* 0x000fe40003820000 */
[----:B------:R-:W-:Y:S02]  /*1f10*/  LOP3.LUT R0, RZ, R140, RZ, 0x33, !PT ;  /* 0x0000008cff007212 */ /* 0x000fe400078e33ff */
[----:B------:R-:W-:Y:S02]  /*1f20*/  ELECT P0, URZ, PT ;  /* 0x0000000000ff782f */ /* 0x000fe40003800000 */
[----:B------:R-:W-:Y:S01]  /*1f30*/  R2UR UR5, R109 ;  /* 0x000000006d0572ca */ /* 0x000fe200000e0000 */
[----:B------:R-:W-:-:S04]  /*1f40*/  IMAD.IADD R0, R147, 0x1, R0 ;  /* 0x0000000193007824 */ /* 0x000fc800078e0200 */
[----:B------:R-:W-:Y:S02]  /*1f50*/  IMAD R0, R0, 0x4, R109 ;  /* 0x0000000400007824 */ /* 0x000fe400078e026d */
[----:B------:R-:W-:-:S04]  /*1f60*/  @P1 IMAD.MOV.U32 R2, RZ, RZ, 0x1000 ;  /* 0x00001000ff021424 */ /* 0x000fc800078e00ff */
[----:B------:R-:W-:Y:S01]  /*1f70*/  VOTEU.ANY UP0, P0 ;  /* 0x0000000000ff7886 */ /* 0x000fe20000000100 */
[----:B------:R-:W-:Y:S01]  /*1f80*/  VOTEU.ANY UP1, P0 ;  /* 0x0000000000ff7886 */ /* 0x000fe20000020100 */
[----:B------:R3:W-:Y:S01]  /*1f90*/  @P1 SYNCS.ARRIVE.TRANS64 RZ, [R109+URZ+0x10], R2 ;  /* 0x000010026dff19a7 */ /* 0x0007e200080000ff */
[----:B------:R-:W4:Y:S02]  /*1fa0*/  LDS R107, [R0+0x3080] ;  /* 0x00308000006b7984 */ /* 0x000f240000000800 */
[----:B------:R-:W-:Y:S02]  /*1fb0*/  @UP0 UIADD3 UR16, UPT, UPT, UR5, 0x2080, URZ ;  /* 0x0000208005100890 */ /* 0x000fe4000fffe0ff */
[----:B------:R-:W-:Y:S01]  /*1fc0*/  @UP0 UIADD3 UR17, UPT, UPT, UR5, 0x10, URZ ;  /* 0x0000001005110890 */ /* 0x000fe2000fffe0ff */
[----:B------:R-:W-:Y:S01]  /*1fd0*/  @UP0 UMOV UR18, URZ ;  /* 0x000000ff00120c82 */ /* 0x000fe20008000000 */
[----:B--23--:R-:W-:-:S04]  /*1fe0*/  @P0 IADD3 R2, P1, PT, R150, 0x100, RZ ;  /* 0x0000010096020810 */ /* 0x00cfc80007f3e0ff */
[----:B------:R-:W-:Y:S01]  /*1ff0*/  @P0 R2UR UR8, R2 ;  /* 0x00000000020802ca */ /* 0x000fe200000e0000 */
[----:B------:R-:W-:Y:S01]  /*2000*/  @P0 IMAD.X R104, RZ, RZ, R151, P1 ;  /* 0x000000ffff680224 */ /* 0x000fe200008e0697 */
[----:B------:R-:W-:-:S04]  /*2010*/  PLOP3.LUT P1, PT, PT, PT, PT, 0x8, 0x80 ;  /* 0x000000000080781c */ /* 0x000fc80003f2e170 */
[----:B------:R-:W-:-:S07]  /*2020*/  @P0 R2UR UR9, R104 ;  /* 0x00000000680902ca */ /* 0x000fce00000e0000 */
[----:B------:R-:W-:-:S05]  /*2030*/  IMAD.U32 R104, RZ, RZ, UR8 ;  /* 0x00000008ff687e24 */ /* 0x000fca000f8e00ff */
[----:B------:R-:W-:Y:S01]  /*2040*/  @P0 R2UR UR8, R104 ;  /* 0x00000000680802ca */ /* 0x000fe200000e0000 */
[----:B-1----:R-:W-:-:S05]  /*2050*/  IMAD.U32 R105, RZ, RZ, UR9 ;  /* 0x00000009ff697e24 */ /* 0x002fca000f8e00ff */
[----:B------:R-:W-:Y:S01]  /*2060*/  @P0 R2UR UR9, R105 ;  /* 0x00000000690902ca */ /* 0x000fe200000e0000 */
[----:B----4-:R-:W-:-:S14]  /*2070*/  IMAD R107, R107, 0x10, R148 ;  /* 0x000000106b6b7824 */ /* 0x010fdc00078e0294 */
.L_x_34:
[----:B------:R-:W-:-:S13]  /*2080*/  @P0 ELECT P1, URZ, PT ;  /* 0x0000000000ff082f */ /* 0x000fda0003820000 */
[----:B------:R-:W-:Y:S02]  /*2090*/  @P1 R2UR.BROADCAST UR20, R3 ;  /* 0x00000000031412ca */ /* 0x000fe400008e0000 */
[----:B------:R-:W-:Y:S02]  /*20a0*/  @P1 R2UR.BROADCAST UR19, R107 ;  /* 0x000000006b1312ca */ /* 0x000fe400008e0000 */
[----:B------:R-:W-:Y:S02]  /*20b0*/  @P1 PLOP3.LUT P0, PT, P1, PT, PT, 0x8, 0x80 ;  /* 0x000000000080181c */ /* 0x000fe40000f0e170 */
[----:B------:R-:W-:-:S09]  /*20c0*/  PLOP3.LUT P1, PT, PT, PT, PT, 0x8, 0x80 ;  /* 0x000000000080781c */ /* 0x000fd20003f2e170 */
[----:B------:R1:W-:Y:S02]  /*20d0*/  @UP1 UTMALDG.3D [UR16], [UR8], desc[URZ] ;  /* 0x0000ff10080015b4 */ /* 0x0003e40008011000 */
[----:B-1----:R-:W-:Y:S05]  /*20e0*/  @P0 BRA.U.ANY `(.L_x_34) ;  /* 0xfffffffd00e40947 */ /* 0x002fea000393ffff */
[----:B------:R-:W-:-:S13]  /*20f0*/  ELECT P0, URZ, PT ;  /* 0x0000000000ff782f */ /* 0x000fda0003800000 */
[----:B------:R-:W-:Y:S01]  /*2100*/  @P0 IADD3 R0, P1, PT, R150, 0x100, RZ ;  /* 0x0000010096000810 */ /* 0x000fe20007f3e0ff */
[----:B------:R-:W-:Y:S01]  /*2110*/  VOTEU.ANY UP0, P0 ;  /* 0x0000000000ff7886 */ /* 0x000fe20000000100 */
[----:B------:R-:W-:Y:S02]  /*2120*/  VOTEU.ANY UP1, P0 ;  /* 0x0000000000ff7886 */ /* 0x000fe40000020100 */
[----:B------:R-:W-:Y:S01]  /*2130*/  @P0 R2UR UR8, R0 ;  /* 0x00000000000802ca */ /* 0x000fe200000e0000 */
[----:B------:R-:W-:Y:S01]  /*2140*/  @P0 IMAD.X R2, RZ, RZ, R151, P1 ;  /* 0x000000ffff020224 */ /* 0x000fe200008e0697 */
[----:B------:R-:W-:Y:S01]  /*2150*/  PLOP3.LUT P1, PT, PT, PT, PT, 0x8, 0x80 ;  /* 0x000000000080781c */ /* 0x000fe20003f2e170 */
[----:B------:R-:W-:Y:S02]  /*2160*/  @UP0 UIADD3 UR16, UPT, UPT, UR5, 0x2880, URZ ;  /* 0x0000288005100890 */ /* 0x000fe4000fffe0ff */
[----:B------:R-:W-:Y:S01]  /*2170*/  @UP0 UIADD3 UR17, UPT, UPT, UR5, 0x10, URZ ;  /* 0x0000001005110890 */ /* 0x000fe2000fffe0ff */
[----:B------:R-:W-:Y:S01]  /*2180*/  @P0 R2UR UR9, R2 ;  /* 0x00000000020902ca */ /* 0x000fe200000e0000 */
[----:B------:R-:W-:-:S06]  /*2190*/  @UP0 UMOV UR18, 0x40 ;  /* 0x0000004000120882 */ /* 0x000fcc0000000000 */
[----:B------:R-:W-:-:S05]  /*21a0*/  IMAD.U32 R104, RZ, RZ, UR8 ;  /* 0x00000008ff687e24 */ /* 0x000fca000f8e00ff */
[----:B------:R-:W-:Y:S01]  /*21b0*/  @P0 R2UR UR8, R104 ;  /* 0x00000000680802ca */ /* 0x000fe200000e0000 */
[----:B------:R-:W-:-:S05]  /*21c0*/  IMAD.U32 R105, RZ, RZ, UR9 ;  /* 0x00000009ff697e24 */ /* 0x000fca000f8e00ff */
[----:B------:R-:W-:-:S15]  /*21d0*/  @P0 R2UR UR9, R105 ;  /* 0x00000000690902ca */ /* 0x000fde00000e0000 */
.L_x_35:
[----:B------:R-:W-:-:S13]  /*21e0*/  @P0 ELECT P1, URZ, PT ;  /* 0x0000000000ff082f */ /* 0x000fda0003820000 */
[----:B------:R-:W-:Y:S02]  /*21f0*/  @P1 R2UR.BROADCAST UR20, R3 ;  /* 0x00000000031412ca */ /* 0x000fe400008e0000 */
[----:B------:R-:W-:Y:S02]  /*2200*/  @P1 R2UR.BROADCAST UR19, R107 ;  /* 0x000000006b1312ca */ /* 0x000fe400008e0000 */
[----:B------:R-:W-:Y:S02]  /*2210*/  @P1 PLOP3.LUT P0, PT, P1, PT, PT, 0x8, 0x80 ;  /* 0x000000000080181c */ /* 0x000fe40000f0e170 */
[----:B------:R-:W-:-:S09]  /*2220*/  PLOP3.LUT P1, PT, PT, PT, PT, 0x8, 0x80 ;  /* 0x000000000080781c */ /* 0x000fd20003f2e170 */
[----:B------:R1:W-:Y:S02]  /*2230*/  @UP1 UTMALDG.3D [UR16], [UR8], desc[URZ] ;  /* 0x0000ff10080015b4 */ /* 0x0003e40008011000 */
[----:B-1----:R-:W-:Y:S05]  /*2240*/  @P0 BRA.U.ANY `(.L_x_35) ;  /* 0xfffffffd00e40947 */ /* 0x002fea000393ffff */
[----:B------:R-:W-:Y:S01]  /*2250*/  VIADD R140, R140, 0x1 ;  /* 0x000000018c8c7836 */ /* 0x000fe20000000000 */
[----:B------:R-:W-:-:S07]  /*2260*/  LOP3.LUT R6, R6, 0x1, RZ, 0x3c, !PT ;  /* 0x0000000106067812 */ /* 0x000fce00078e3cff */
.L_x_31:
[----:B------:R-:W-:Y:S05]  /*2270*/  BSYNC B0 ;  /* 0x0000000000007941 */ /* 0x000fea0003800000 */
.L_x_30:
[----:B------:R-:W1:Y:S01]  /*2280*/  S2R R0, SR_TID.X ;  /* 0x0000000000007919 */ /* 0x000e620000002100 */
[----:B------:R-:W3:Y:S01]  /*2290*/  S2UR UR8, SR_CgaCtaId ;  /* 0x00000000000879c3 */ /* 0x000ee20000008800 */
[----:B------:R-:W-:Y:S01]  /*22a0*/  UMOV UR5, 0x400 ;  /* 0x0000040000057882 */ /* 0x000fe20000000000 */
[----:B------:R-:W-:Y:S01]  /*22b0*/  ISETP.GE.OR P0, PT, R145, R147, P2 ;  /* 0x000000939100720c */ /* 0x000fe20001706670 */
[----:B------:R-:W-:Y:S01]  /*22c0*/  BSSY B0, `(.L_x_36) ;  /* 0x000006f000007945 */ /* 0x000fe20003800000 */
[----:B------:R-:W-:Y:S01]  /*22d0*/  LOP3.LUT R143, R143, 0x1, RZ, 0x3c, !PT ;  /* 0x000000018f8f7812 */ /* 0x000fe200078e3cff */
[----:B---3--:R-:W-:Y:S01]  /*22e0*/  ULEA UR5, UR8, UR5, 0x18 ;  /* 0x0000000508057291 */ /* 0x008fe2000f8ec0ff */
[C---:B-1----:R-:W-:Y:S01]  /*22f0*/  IMAD R2, R0.reuse, 0x40, R0 ;  /* 0x0000004000027824 */ /* 0x042fe200078e0200 */
[C---:B------:R-:W-:Y:S01]  /*2300*/  ISETP.NE.AND P1, PT, R0.reuse, RZ, PT ;  /* 0x000000ff0000720c */ /* 0x040fe20003f25270 */
[----:B------:R-:W-:-:S03]  /*2310*/  IMAD.SHL.U32 R105, R0, 0x20, RZ ;  /* 0x0000002000697824 */ /* 0x000fc600078e00ff */
[----:B------:R-:W-:Y:S01]  /*2320*/  LOP3.LUT R104, R2, 0x1c8, RZ, 0xc0, !PT ;  /* 0x000001c802687812 */ /* 0x000fe200078ec0ff */
[----:B------:R-:W-:-:S03]  /*2330*/  IMAD.U32 R2, RZ, RZ, UR5 ;  /* 0x00000005ff027e24 */ /* 0x000fc6000f8e00ff */
[----:B------:R-:W-:-:S04]  /*2340*/  LOP3.LUT R105, R104, 0x200, R105, 0xf8, !PT ;  /* 0x0000020068697812 */ /* 0x000fc800078ef869 */
[----:B------:R-:W-:-:S05]  /*2350*/  IADD3 R116, PT, PT, R2, R105, R105 ;  /* 0x0000006902747210 */ /* 0x000fca0007ffe069 */
[C---:B------:R-:W-:Y:S02]  /*2360*/  VIADD R104, R116.reuse, 0x1080 ;  /* 0x0000108074687836 */ /* 0x040fe40000000000 */
[C---:B------:R-:W-:Y:S02]  /*2370*/  VIADD R124, R116.reuse, 0x10a0 ;  /* 0x000010a0747c7836 */ /* 0x040fe40000000000 */
[C---:B------:R-:W-:Y:S01]  /*2380*/  VIADD R133, R116.reuse, 0x10c0 ;  /* 0x000010c074857836 */ /* 0x040fe20000000000 */
[----:B------:R-:W-:Y:S01]  /*2390*/  SHF.R.U32.HI R105, RZ, 0x3, R104 ;  /* 0x00000003ff697819 */ /* 0x000fe20000011668 */
[----:B------:R-:W-:-:S03]  /*23a0*/  VIADD R116, R116, 0x10e0 ;  /* 0x000010e074747836 */ /* 0x000fc60000000000 */
[----:B------:R-:W-:Y:S02]  /*23b0*/  LOP3.LUT R125, R104, 0x70, R105, 0x78, !PT ;  /* 0x00000070687d7812 */ /* 0x000fe400078e7869 */
[----:B------:R-:W-:Y:S02]  /*23c0*/  SHF.R.U32.HI R105, RZ, 0x3, R124 ;  /* 0x00000003ff697819 */ /* 0x000fe4000001167c */
[----:B------:R-:W-:Y:S01]  /*23d0*/  SHF.R.U32.HI R112, RZ, 0x3, R133 ;  /* 0x00000003ff707819 */ /* 0x000fe20000011685 */
[----:B------:R-:W1:Y:S01]  /*23e0*/  LDSM.16.M88.4 R108, [R125] ;  /* 0x000000007d6c783b */ /* 0x000e620000000200 */
[----:B------:R-:W-:Y:S02]  /*23f0*/  LOP3.LUT R124, R124, 0x70, R105, 0x78, !PT ;  /* 0x000000707c7c7812 */ /* 0x000fe400078e7869 */
[----:B------:R-:W-:Y:S02]  /*2400*/  LOP3.LUT R133, R133, 0x70, R112, 0x78, !PT ;  /* 0x0000007085857812 */ /* 0x000fe400078e7870 */
[----:B------:R-:W-:Y:S01]  /*2410*/  SHF.R.U32.HI R117, RZ, 0x3, R116 ;  /* 0x00000003ff757819 */ /* 0x000fe20000011674 */
[----:B------:R-:W3:Y:S03]  /*2420*/  LDSM.16.M88.4 R104, [R124] ;  /* 0x000000007c68783b */ /* 0x000ee60000000200 */
[----:B------:R-:W-:Y:S01]  /*2430*/  LOP3.LUT R132, R116, 0x70, R117, 0x78, !PT ;  /* 0x0000007074847812 */ /* 0x000fe200078e7875 */
[----:B------:R-:W4:Y:S04]  /*2440*/  LDSM.16.M88.4 R120, [R133] ;  /* 0x000000008578783b */ /* 0x000f280000000200 */
[----:B------:R-:W5:Y:S04]  /*2450*/  LDSM.16.M88.4 R116, [R132] ;  /* 0x000000008474783b */ /* 0x000f680000000200 */
[----:B------:R-:W-:Y:S01]  /*2460*/  LDSM.16.M88.4 R128, [R132+0x800] ;  /* 0x000800008480783b */ /* 0x000fe20000000200 */
[C---:B-1----:R-:W-:Y:S08]  /*2470*/  HMMA.16816.F32.BF16 R112, R68.reuse, R108, RZ ;  /* 0x0000006c4470723c */ /* 0x042ff000000418ff */
[----:B------:R-:W-:-:S12]  /*2480*/  HMMA.16816.F32.BF16 R108, R68, R110, RZ ;  /* 0x0000006e446c723c */ /* 0x000fd800000418ff */
[C---:B---3--:R-:W-:Y:S08]  /*2490*/  HMMA.16816.F32.BF16 R112, R64.reuse, R104, R112 ;  /* 0x000000684070723c */ /* 0x048ff00000041870 */
[----:B------:R-:W-:Y:S01]  /*24a0*/  HMMA.16816.F32.BF16 R104, R64, R106, R108 ;  /* 0x0000006a4068723c */ /* 0x000fe2000004186c */
[----:B------:R-:W1:Y:S11]  /*24b0*/  LDSM.16.M88.4 R108, [R125+0x800] ;  /* 0x000800007d6c783b */ /* 0x000e760000000200 */
[C---:B----4-:R-:W-:Y:S08]  /*24c0*/  HMMA.16816.F32.BF16 R112, R60.reuse, R120, R112 ;  /* 0x000000783c70723c */ /* 0x050ff00000041870 */
[----:B------:R-:W-:Y:S01]  /*24d0*/  HMMA.16816.F32.BF16 R120, R60, R122, R104 ;  /* 0x0000007a3c78723c */ /* 0x000fe20000041868 */
[----:B------:R-:W3:Y:S11]  /*24e0*/  LDSM.16.M88.4 R104, [R124+0x800] ;  /* 0x000800007c68783b */ /* 0x000ef60000000200 */
[C---:B-----5:R-:W-:Y:S08]  /*24f0*/  HMMA.16816.F32.BF16 R112, R56.reuse, R116, R112 ;  /* 0x000000743870723c */ /* 0x060ff00000041870 */
[----:B------:R-:W-:-:S12]  /*2500*/  HMMA.16816.F32.BF16 R120, R56, R118, R120 ;  /* 0x000000763878723c */ /* 0x000fd80000041878 */
[C---:B-1----:R-:W-:Y:S01]  /*2510*/  HMMA.16816.F32.BF16 R116, R52.reuse, R108, R112 ;  /* 0x0000006c3474723c */ /* 0x042fe20000041870 */
[----:B------:R-:W1:Y:S07]  /*2520*/  LDSM.16.M88.4 R112, [R133+0x800] ;  /* 0x000800008570783b */ /* 0x000e6e0000000200 */
[----:B------:R-:W-:-:S12]  /*2530*/  HMMA.16816.F32.BF16 R120, R52, R110, R120 ;  /* 0x0000006e3478723c */ /* 0x000fd80000041878 */
[----:B---3--:R-:W-:Y:S01]  /*2540*/  HMMA.16816.F32.BF16 R116, R48, R104, R116 ;  /* 0x000000683074723c */ /* 0x008fe20000041874 */
[----:B------:R-:W-:-:S04]  /*2550*/  @!P1 IMAD.MOV.U32 R105, RZ, RZ, 0x1 ;  /* 0x00000001ff699424 */ /* 0x000fc800078e00ff */
[----:B------:R3:W-:Y:S03]  /*2560*/  @!P1 SYNCS.ARRIVE.TRANS64.ART0 RZ, [R2+URZ+0x8], R105 ;  /* 0x0000086902ff99a7 */ /* 0x0007e600085000ff */
[----:B------:R-:W-:-:S12]  /*2570*/  HMMA.16816.F32.BF16 R120, R48, R106, R120 ;  /* 0x0000006a3078723c */ /* 0x000fd80000041878 */
[C---:B-1----:R-:W-:Y:S08]  /*2580*/  HMMA.16816.F32.BF16 R116, R44.reuse, R112, R116 ;  /* 0x000000702c74723c */ /* 0x042ff00000041874 */
[----:B------:R-:W-:-:S12]  /*2590*/  HMMA.16816.F32.BF16 R120, R44, R114, R120 ;  /* 0x000000722c78723c */ /* 0x000fd80000041878 */
[C---:B------:R-:W-:Y:S08]  /*25a0*/  HMMA.16816.F32.BF16 R124, R40.reuse, R128, R116 ;  /* 0x00000080287c723c */ /* 0x040ff00000041874 */
[----:B------:R-:W-:Y:S01]  /*25b0*/  HMMA.16816.F32.BF16 R128, R40, R130, R120 ;  /* 0x000000822880723c */ /* 0x000fe20000041878 */
[----:B------:R-:W-:-:S04]  /*25c0*/  NOP ;  /* 0x0000000000007918 */ /* 0x000fc80000000000 */
[----:B---3--:R-:W-:-:S15]  /*25d0*/  @P0 BRA `(.L_x_37) ;  /* 0x0000000000f40947 */ /* 0x008fde0003800000 */
[----:B------:R-:W-:Y:S01]  /*25e0*/  IMAD.U32 R105, R146, -0x80000000, RZ ;  /* 0x8000000092697824 */ /* 0x000fe200078e00ff */
[----:B------:R-:W-:Y:S03]  /*25f0*/  BSSY B1, `(.L_x_38) ;  /* 0x0000003000017945 */ /* 0x000fe60003800000 */
[----:B------:R-:W1:Y:S02]  /*2600*/  SYNCS.PHASECHK.TRANS64.TRYWAIT P0, [R2+URZ+0x8], R105 ;  /* 0x00000869020075a7 */ /* 0x000e6400080011ff */
[----:B-1----:R-:W-:Y:S05]  /*2610*/  @!P0 BRA `(.L_x_39) ;  /* 0x0000001c009c8947 */ /* 0x002fea0003800000 */
.L_x_70:
[----:B------:R-:W-:Y:S05]  /*2620*/  BSYNC B1 ;  /* 0x0000000000017941 */ /* 0x000fea0003800000 */
.L_x_38:
[----:B------:R-:W-:Y:S02]  /*2630*/  ELECT P3, URZ, PT ;  /* 0x0000000000ff782f */ /* 0x000fe40003860000 */
[----:B------:R-:W-:Y:S02]  /*2640*/  LOP3.LUT R104, RZ, R145, RZ, 0x33, !PT ;  /* 0x00000091ff687212 */ /* 0x000fe400078e33ff */
[----:B------:R-:W-:-:S03]  /*2650*/  ELECT P0, URZ, PT ;  /* 0x0000000000ff782f */ /* 0x000fc60003800000 */
[----:B-1----:R-:W-:-:S04]  /*2660*/  IMAD.IADD R105, R147, 0x1, R104 ;  /* 0x0000000193697824 */ /* 0x002fc800078e0268 */
[----:B------:R-:W-:Y:S02]  /*2670*/  IMAD R106, R105, 0x4, R2 ;  /* 0x00000004696a7824 */ /* 0x000fe400078e0202 */
[----:B------:R-:W-:-:S04]  /*2680*/  @P3 IMAD.MOV.U32 R105, RZ, RZ, 0x1000 ;  /* 0x00001000ff693424 */ /* 0x000fc800078e00ff */
[----:B------:R-:W-:Y:S01]  /*2690*/  @P0 VIADD R108, R2, 0x1080 ;  /* 0x00001080026c0836 */ /* 0x000fe20000000000 */
[----:B------:R-:W-:Y:S01]  /*26a0*/  VOTEU.ANY UP0, P0 ;  /* 0x0000000000ff7886 */ /* 0x000fe20000000100 */
[----:B------:R1:W-:Y:S01]  /*26b0*/  @P3 SYNCS.ARRIVE.TRANS64 RZ, [R2+URZ], R105 ;  /* 0x0000006902ff39a7 */ /* 0x0003e200080000ff */
[----:B------:R-:W3:Y:S01]  /*26c0*/  LDS R107, [R106+0x3080] ;  /* 0x003080006a6b7984 */ /* 0x000ee20000000800 */
[----:B--2---:R-:W-:Y:S01]  /*26d0*/  @P0 IADD3 R104, P3, PT, R150, 0x80, RZ ;  /* 0x0000008096680810 */ /* 0x004fe20007f7e0ff */
[----:B------:R-:W-:Y:S01]  /*26e0*/  VOTEU.ANY UP1, P0 ;  /* 0x0000000000ff7886 */ /* 0x000fe20000020100 */
[----:B------:R-:W-:Y:S01]  /*26f0*/  @P0 R2UR UR16, R108 ;  /* 0x000000006c1002ca */ /* 0x000fe200000e0000 */
[----:B------:R-:W-:Y:S01]  /*2700*/  @UP0 UMOV UR18, URZ ;  /* 0x000000ff00120c82 */ /* 0x000fe20008000000 */
[----:B------:R-:W-:Y:S01]  /*2710*/  @P0 R2UR UR5, R104 ;  /* 0x00000000680502ca */ /* 0x000fe200000e0000 */
[----:B-1----:R-:W-:Y:S01]  /*2720*/  @P0 IMAD.X R105, RZ, RZ, R151, P3 ;  /* 0x000000ffff690224 */ /* 0x002fe200018e0697 */
[----:B------:R-:W-:-:S04]  /*2730*/  PLOP3.LUT P3, PT, PT, PT, PT, 0x8, 0x80 ;  /* 0x000000000080781c */ /* 0x000fc80003f6e170 */
[----:B------:R-:W-:-:S07]  /*2740*/  @P0 R2UR UR8, R105 ;  /* 0x00000000690802ca */ /* 0x000fce00000e0000 */
[----:B------:R-:W-:-:S06]  /*2750*/  IMAD.U32 R104, RZ, RZ, UR5 ;  /* 0x00000005ff687e24 */ /* 0x000fcc000f8e00ff */
[----:B------:R-:W-:Y:S01]  /*2760*/  IMAD.U32 R105, RZ, RZ, UR8 ;  /* 0x00000008ff697e24 */ /* 0x000fe2000f8e00ff */
[----:B------:R-:W-:-:S04]  /*2770*/  @P0 R2UR UR8, R104 ;  /* 0x00000000680802ca */ /* 0x000fc800000e0000 */
[----:B------:R-:W-:Y:S01]  /*2780*/  @P0 R2UR UR9, R105 ;  /* 0x00000000690902ca */ /* 0x000fe200000e0000 */
[----:B---3--:R-:W-:-:S14]  /*2790*/  IMAD R107, R107, 0x10, R148 ;  /* 0x000000106b6b7824 */ /* 0x008fdc00078e0294 */
.L_x_40:
[----:B------:R-:W-:-:S13]  /*27a0*/  @P0 ELECT P3, URZ, PT ;  /* 0x0000000000ff082f */ /* 0x000fda0003860000 */
[----:B------:R-:W-:Y:S02]  /*27b0*/  @P3 R2UR.BROADCAST UR20, R3 ;  /* 0x00000000031432ca */ /* 0x000fe400008e0000 */
        /* <DEDUP_REMOVED lines=13> */
[----:B------:R-:W-:Y:S01]  /*2890*/  @P0 VIADD R104, R2, 0x1880 ;  /* 0x0000188002680836 */ /* 0x000fe20000000000 */
[----:B------:R-:W-:Y:S02]  /*28a0*/  @UP0 UMOV UR18, 0x40 ;  /* 0x0000004000120882 */ /* 0x000fe40000000000 */
[----:B------:R-:W-:-:S02]  /*28b0*/  @P0 R2UR UR8, R105 ;  /* 0x00000000690802ca */ /* 0x000fc400000e0000 */
[----:B------:R-:W-:-:S05]  /*28c0*/  @P0 R2UR UR16, R104 ;  /* 0x00000000681002ca */ /* 0x000fca00000e0000 */
[----:B------:R-:W-:-:S06]  /*28d0*/  IMAD.U32 R108, RZ, RZ, UR5 ;  /* 0x00000005ff6c7e24 */ /* 0x000fcc000f8e00ff */
[----:B------:R-:W-:Y:S01]  /*28e0*/  IMAD.U32 R109, RZ, RZ, UR8 ;  /* 0x00000008ff6d7e24 */ /* 0x000fe2000f8e00ff */
[----:B------:R-:W-:-:S04]  /*28f0*/  @P0 R2UR UR8, R108 ;  /* 0x000000006c0802ca */ /* 0x000fc800000e0000 */
[----:B------:R-:W-:-:S15]  /*2900*/  @P0 R2UR UR9, R109 ;  /* 0x000000006d0902ca */ /* 0x000fde00000e0000 */
.L_x_41:
        /* <DEDUP_REMOVED lines=10> */
.L_x_37:
[----:B------:R-:W-:Y:S05]  /*29b0*/  BSYNC B0 ;  /* 0x0000000000007941 */ /* 0x000fea0003800000 */
.L_x_36:
[----:B------:R-:W-:Y:S01]  /*29c0*/  ISETP.GT.U32.AND P3, PT, R0, 0xf, PT ;  /* 0x0000000f0000780c */ /* 0x000fe20003f64070 */
[----:B------:R-:W-:Y:S01]  /*29d0*/  BSSY B0, `(.L_x_42) ;  /* 0x0000053000007945 */ /* 0x000fe20003800000 */
[----:B------:R-:W-:-:S04]  /*29e0*/  ISETP.NE.AND P0, PT, R142, RZ, PT ;  /* 0x000000ff8e00720c */ /* 0x000fc80003f05270 */
[----:B------:R-:W-:-:S07]  /*29f0*/  FSEL R141, R141, R4, !P0 ;  /* 0x000000048d8d7208 */ /* 0x000fce0004000000 */
[----:B------:R-:W-:Y:S05]  /*2a00*/  @P3 BRA `(.L_x_43) ;  /* 0x00000004003c3947 */ /* 0x000fea0003800000 */
[----:B------:R-:W-:Y:S01]  /*2a10*/  FMUL R125, R125, UR4 ;  /* 0x000000047d7d7c20 */ /* 0x000fe20008400000 */
[----:B------:R-:W-:Y:S01]  /*2a20*/  FMUL R129, R129, UR4 ;  /* 0x0000000481817c20 */ /* 0x000fe20008400000 */
[----:B------:R-:W-:Y:S01]  /*2a30*/  FMUL R107, R124, UR4 ;  /* 0x000000047c6b7c20 */ /* 0x000fe20008400000 */
[----:B------:R-:W-:Y:S01]  /*2a40*/  FMUL R109, R128, UR4 ;  /* 0x00000004806d7c20 */ /* 0x000fe20008400000 */
[----:B------:R-:W-:Y:S02]  /*2a50*/  UMOV UR5, 0xf ;  /* 0x0000000f00057882 */ /* 0x000fe40000000000 */
[----:B------:R-:W-:-:S04]  /*2a60*/  FMNMX.NAN R104, R125, R129, !PT ;  /* 0x000000817d687209 */ /* 0x000fc80007820000 */
[----:B------:R-:W-:Y:S01]  /*2a70*/  FMNMX3.NAN R106, R107, R109, R104, !PT ;  /* 0x0000006d6b6a7276 */ /* 0x000fe20007820068 */
[----:B------:R-:W-:Y:S06]  /*2a80*/  BRA.DIV UR5, `(.L_x_44) ;  /* 0x0000001a05987947 */ /* 0x000fec000b800000 */
[----:B------:R-:W-:Y:S02]  /*2a90*/  IMAD.MOV.U32 R111, RZ, RZ, 0xf ;  /* 0x0000000fff6f7424 */ /* 0x000fe400078e00ff */
[----:B------:R-:W-:Y:S01]  /*2aa0*/  IMAD.MOV.U32 R113, RZ, RZ, 0xf ;  /* 0x0000000fff717424 */ /* 0x000fe200078e00ff */
[----:B------:R-:W1:Y:S02]  /*2ab0*/  SHFL.BFLY PT, R105, R106, 0x2, 0x1f ;  /* 0x0c401f006a697f89 */ /* 0x000e6400000e0000 */
[----:B-1----:R-:W-:-:S05]  /*2ac0*/  FMNMX R108, R106, R105, !PT ;  /* 0x000000696a6c7209 */ /* 0x002fca0007800000 */
[----:B------:R-:W1:Y:S02]  /*2ad0*/  SHFL.BFLY PT, R105, R108, 0x1, 0x1f ;  /* 0x0c201f006c697f89 */ /* 0x000e6400000e0000 */
[----:B-1----:R-:W-:Y:S01]  /*2ae0*/  FMNMX R104, R108, R105, !PT ;  /* 0x000000696c687209 */ /* 0x002fe20007800000 */
[----:B------:R-:W-:-:S03]  /*2af0*/  IMAD.MOV.U32 R108, RZ, RZ, 0xf ;  /* 0x0000000fff6c7424 */ /* 0x000fc600078e00ff */
[----:B------:R-:W-:-:S04]  /*2b00*/  FMNMX R105, R141, R104, !PT ;  /* 0x000000688d697209 */ /* 0x000fc80007800000 */
[----:B------:R-:W-:-:S05]  /*2b10*/  FSEL R104, R104, R105, !P0 ;  /* 0x0000006968687208 */ /* 0x000fca0004000000 */
[--C-:B------:R-:W-:Y:S01]  /*2b20*/  FADD R107, R107, -R104.reuse ;  /* 0x800000686b6b7221 */ /* 0x100fe20000000000 */
[--C-:B------:R-:W-:Y:S01]  /*2b30*/  FADD R125, R125, -R104.reuse ;  /* 0x800000687d7d7221 */ /* 0x100fe20000000000 */
[--C-:B------:R-:W-:Y:S01]  /*2b40*/  FADD R109, R109, -R104.reuse ;  /* 0x800000686d6d7221 */ /* 0x100fe20000000000 */
[----:B------:R-:W-:Y:S01]  /*2b50*/  FADD R129, R129, -R104 ;  /* 0x8000006881817221 */ /* 0x000fe20000000000 */
[----:B------:R-:W-:Y:S01]  /*2b60*/  FMUL R107, R107, 1.4426950216293334961 ;  /* 0x3fb8aa3b6b6b7820 */ /* 0x000fe20000400000 */
[----:B------:R-:W-:Y:S01]  /*2b70*/  FMUL R125, R125, 1.4426950216293334961 ;  /* 0x3fb8aa3b7d7d7820 */ /* 0x000fe20000400000 */
[----:B------:R-:W-:Y:S01]  /*2b80*/  FMUL R109, R109, 1.4426950216293334961 ;  /* 0x3fb8aa3b6d6d7820 */ /* 0x000fe20000400000 */
[----:B------:R-:W-:Y:S01]  /*2b90*/  FMUL R129, R129, 1.4426950216293334961 ;  /* 0x3fb8aa3b81817820 */ /* 0x000fe20000400000 */
[----:B------:R-:W1:Y:S08]  /*2ba0*/  MUFU.EX2 R124, R107 ;  /* 0x0000006b007c7308 */ /* 0x000e700000000800 */
[----:B------:R-:W3:Y:S08]  /*2bb0*/  MUFU.EX2 R125, R125 ;  /* 0x0000007d007d7308 */ /* 0x000ef00000000800 */
[----:B------:R-:W4:Y:S01]  /*2bc0*/  MUFU.EX2 R128, R109 ;  /* 0x0000006d00807308 */ /* 0x000f220000000800 */
[----:B-1----:R-:W-:-:S07]  /*2bd0*/  FADD R106, RZ, R124 ;  /* 0x0000007cff6a7221 */ /* 0x002fce0000000000 */
[----:B------:R-:W1:Y:S01]  /*2be0*/  MUFU.EX2 R129, R129 ;  /* 0x0000008100817308 */ /* 0x000e620000000800 */
[----:B---3--:R-:W-:-:S04]  /*2bf0*/  FADD R111, R125, R106 ;  /* 0x0000006a7d6f7221 */ /* 0x008fc80000000000 */
[----:B----4-:R-:W-:Y:S01]  /*2c00*/  FADD R106, R128, R111 ;  /* 0x0000006f806a7221 */ /* 0x010fe20000000000 */
[----:B------:R-:W-:-:S03]  /*2c10*/  IMAD.MOV.U32 R111, RZ, RZ, 0xf ;  /* 0x0000000fff6f7424 */ /* 0x000fc600078e00ff */
[----:B-1----:R-:W-:-:S05]  /*2c20*/  FADD R106, R129, R106 ;  /* 0x0000006a816a7221 */ /* 0x002fca0000000000 */
[----:B------:R-:W1:Y:S02]  /*2c30*/  SHFL.BFLY PT, R107, R106, 0x2, 0x1f ;  /* 0x0c401f006a6b7f89 */ /* 0x000e6400000e0000 */
[----:B-1----:R-:W-:-:S05]  /*2c40*/  FADD R107, R106, R107 ;  /* 0x0000006b6a6b7221 */ /* 0x002fca0000000000 */
[----:B------:R1:W3:Y:S02]  /*2c50*/  SHFL.BFLY PT, R108, R107, 0x1, 0x1f ;  /* 0x0c201f006b6c7f89 */ /* 0x0002e400000e0000 */
.L_x_76:
[----:B------:R-:W-:Y:S01]  /*2c60*/  BSSY.RECONVERGENT B1, `(.L_x_45) ;  /* 0x0000027000017945 */ /* 0x000fe20003800200 */
[----:B-1-3--:R-:W-:-:S03]  /*2c70*/  FADD R107, R107, R108 ;  /* 0x0000006c6b6b7221 */ /* 0x00afc60000000000 */
[----:B------:R-:W-:Y:S05]  /*2c80*/  @!P0 BRA `(.L_x_46) ;  /* 0x0000000000908947 */ /* 0x000fea0003800000 */
[----:B------:R-:W-:-:S04]  /*2c90*/  FADD R105, R4, -R105 ;  /* 0x8000006904697221 */ /* 0x000fc80000000000 */
[----:B------:R-:W-:-:S06]  /*2ca0*/  FMUL R105, R105, 1.4426950216293334961 ;  /* 0x3fb8aa3b69697820 */ /* 0x000fcc0000400000 */
[----:B------:R-:W1:Y:S02]  /*2cb0*/  MUFU.EX2 R105, R105 ;  /* 0x0000006900697308 */ /* 0x000e640000000800 */
[-C--:B-1----:R-:W-:Y:S01]  /*2cc0*/  FFMA R107, R144, R105.reuse, R107 ;  /* 0x00000069906b7223 */ /* 0x082fe2000000006b */
[-C--:B------:R-:W-:Y:S01]  /*2cd0*/  FMUL R101, R101, R105.reuse ;  /* 0x0000006965657220 */ /* 0x080fe20000400000 */
        /* <DEDUP_REMOVED lines=30> */
[----:B------:R-:W-:-:S07]  /*2ec0*/  FMUL R9, R9, R105 ;  /* 0x0000006909097220 */ /* 0x000fce0000400000 */
.L_x_46:
[----:B------:R-:W-:Y:S05]  /*2ed0*/  BSYNC.RECONVERGENT B1 ;  /* 0x0000000000017941 */ /* 0x000fea0003800200 */
.L_x_45:
[----:B------:R-:W-:Y:S02]  /*2ee0*/  IMAD.MOV.U32 R4, RZ, RZ, R104 ;  /* 0x000000ffff047224 */ /* 0x000fe400078e0068 */
[----:B------:R-:W-:-:S07]  /*2ef0*/  IMAD.MOV.U32 R144, RZ, RZ, R107 ;  /* 0x000000ffff907224 */ /* 0x000fce00078e006b */
.L_x_43:
[----:B------:R-:W-:Y:S05]  /*2f00*/  BSYNC B0 ;  /* 0x0000000000007941 */ /* 0x000fea0003800000 */
.L_x_42:
[----:B------:R-:W-:-:S04]  /*2f10*/  IMAD.U32 R105, R7, -0x80000000, RZ ;  /* 0x8000000007697824 */ /* 0x000fc800078e00ff */
[----:B------:R-:W1:Y:S02]  /*2f20*/  SYNCS.PHASECHK.TRANS64.TRYWAIT P0, [R2+URZ+0x10], R105 ;  /* 0x00001069020075a7 */ /* 0x000e6400080011ff */
[----:B-1----:R-:W-:Y:S05]  /*2f30*/  @P0 BRA `(.L_x_47) ;  /* 0x0000000000080947 */ /* 0x002fea0003800000 */
[----:B------:R-:W1:Y:S02]  /*2f40*/  SYNCS.PHASECHK.TRANS64.TRYWAIT P0, [R2+URZ+0x10], R105 ;  /* 0x00001069020075a7 */ /* 0x000e6400080011ff */
[----:B-1----:R-:W-:Y:S05]  /*2f50*/  @!P0 BRA `(.L_x_48) ;  /* 0x00000018002c8947 */ /* 0x002fea0003800000 */
.L_x_47:
[----:B------:R-:W-:Y:S01]  /*2f60*/  IMAD R104, R0, 0x80, R0 ;  /* 0x0000008000687824 */ /* 0x000fe200078e0200 */
[----:B------:R-:W-:Y:S05]  /*2f70*/  WARPSYNC.ALL ;  /* 0x0000000000007948 */ /* 0x000fea0003800000 */
[----:B------:R-:W-:Y:S01]  /*2f80*/  NOP ;  /* 0x0000000000007918 */ /* 0x000fe20000000000 */
[----:B-1----:R-:W-:Y:S01]  /*2f90*/  LOP3.LUT R105, R104, 0x790, RZ, 0xc0, !PT ;  /* 0x0000079068697812 */ /* 0x002fe200078ec0ff */
[----:B------:R-:W-:Y:S01]  /*2fa0*/  VIADD R5, R5, 0x1 ;  /* 0x0000000105057836 */ /* 0x000fe20000000000 */
[----:B------:R-:W-:Y:S02]  /*2fb0*/  F2FP.BF16.F32.PACK_AB R124, R125, R124 ;  /* 0x0000007c7d7c723e */ /* 0x000fe400000010ff */
[----:B------:R-:W-:Y:S01]  /*2fc0*/  F2FP.BF16.F32.PACK_AB R125, R127, R126 ;  /* 0x0000007e7f7d723e */ /* 0x000fe200000010ff */
[----:B------:R-:W-:Y:S01]  /*2fd0*/  IMAD.IADD R132, R2, 0x1, R105 ;  /* 0x0000000102847824 */ /* 0x000fe200078e0269 */
[----:B------:R-:W-:-:S02]  /*2fe0*/  F2FP.BF16.F32.PACK_AB R126, R129, R128 ;  /* 0x00000080817e723e */ /* 0x000fc400000010ff */
[----:B------:R-:W-:Y:S01]  /*2ff0*/  F2FP.BF16.F32.PACK_AB R127, R131, R130 ;  /* 0x00000082837f723e */ /* 0x000fe200000010ff */
[C---:B------:R-:W-:Y:S01]  /*3000*/  VIADD R104, R132.reuse, 0x2080 ;  /* 0x0000208084687836 */ /* 0x040fe20000000000 */
[----:B------:R-:W-:Y:S01]  /*3010*/  PLOP3.LUT P0, PT, PT, PT, PT, 0x80, 0x8 ;  /* 0x000000000008781c */ /* 0x000fe20003f0f070 */
[C---:B------:R-:W-:Y:S01]  /*3020*/  VIADD R112, R132.reuse, 0x20c0 ;  /* 0x000020c084707836 */ /* 0x040fe20000000000 */
[----:B------:R-:W-:Y:S01]  /*3030*/  LOP3.LUT R7, R7, 0x1, RZ, 0x3c, !PT ;  /* 0x0000000107077812 */ /* 0x000fe200078e3cff */
[C---:B------:R-:W-:Y:S01]  /*3040*/  VIADD R114, R132.reuse, 0x20a0 ;  /* 0x000020a084727836 */ /* 0x040fe20000000000 */
[----:B------:R-:W-:Y:S01]  /*3050*/  SHF.R.U32.HI R105, RZ, 0x3, R104 ;  /* 0x00000003ff697819 */ /* 0x000fe20000011668 */
[----:B------:R-:W-:Y:S01]  /*3060*/  VIADD R132, R132, 0x20e0 ;  /* 0x000020e084847836 */ /* 0x000fe20000000000 */
[----:B------:R-:W-:Y:S02]  /*3070*/  SHF.R.U32.HI R113, RZ, 0x3, R112 ;  /* 0x00000003ff717819 */ /* 0x000fe40000011670 */
[----:B------:R-:W-:-:S02]  /*3080*/  LOP3.LUT R134, R104, 0x70, R105, 0x78, !PT ;  /* 0x0000007068867812 */ /* 0x000fc400078e7869 */
[----:B------:R-:W-:Y:S02]  /*3090*/  LOP3.LUT R136, R112, 0x70, R113, 0x78, !PT ;  /* 0x0000007070887812 */ /* 0x000fe400078e7871 */
[----:B------:R-:W-:Y:S01]  /*30a0*/  SHF.R.U32.HI R113, RZ, 0x3, R114 ;  /* 0x00000003ff717819 */ /* 0x000fe20000011672 */
[----:B------:R-:W1:Y:S01]  /*30b0*/  LDSM.16.MT88.4 R104, [R134] ;  /* 0x000000008668783b */ /* 0x000e620000004200 */
[----:B------:R-:W-:Y:S02]  /*30c0*/  SHF.R.U32.HI R133, RZ, 0x3, R132 ;  /* 0x00000003ff857819 */ /* 0x000fe40000011684 */
[----:B------:R-:W-:Y:S01]  /*30d0*/  LOP3.LUT R153, R114, 0x70, R113, 0x78, !PT ;  /* 0x0000007072997812 */ /* 0x000fe200078e7871 */
[----:B------:R-:W3:Y:S01]  /*30e0*/  LDSM.16.MT88.4 R108, [R134+0x800] ;  /* 0x00080000866c783b */ /* 0x000ee20000004200 */
[----:B------:R-:W-:-:S03]  /*30f0*/  LOP3.LUT R152, R132, 0x70, R133, 0x78, !PT ;  /* 0x0000007084987812 */ /* 0x000fc600078e7885 */
[----:B------:R-:W4:Y:S04]  /*3100*/  LDSM.16.MT88.4 R112, [R136] ;  /* 0x000000008870783b */ /* 0x000f280000004200 */
[----:B------:R-:W5:Y:S04]  /*3110*/  LDSM.16.MT88.4 R116, [R136+0x800] ;  /* 0x000800008874783b */ /* 0x000f680000004200 */
[----:B------:R-:W2:Y:S04]  /*3120*/  LDSM.16.MT88.4 R120, [R153] ;  /* 0x000000009978783b */ /* 0x000ea80000004200 */
[----:B------:R-:W2:Y:S04]  /*3130*/  LDSM.16.MT88.4 R128, [R153+0x800] ;  /* 0x000800009980783b */ /* 0x000ea80000004200 */
[----:B------:R-:W2:Y:S04]  /*3140*/  LDSM.16.MT88.4 R132, [R152] ;  /* 0x000000009884783b */ /* 0x000ea80000004200 */
[----:B------:R-:W2:Y:S01]  /*3150*/  LDSM.16.MT88.4 R136, [R152+0x800] ;  /* 0x000800009888783b */ /* 0x000ea20000004200 */
[----:B-1----:R-:W-:Y:S01]  /*3160*/  HMMA.16816.F32.BF16 R100, R124, R104, R100 ;  /* 0x000000687c64723c */ /* 0x002fe20000041864 */
[----:B------:R-:W-:-:S05]  /*3170*/  VIADD R105, R147, 0xffffffff ;  /* 0xffffffff93697836 */ /* 0x000fca0000000000 */
[C---:B------:R-:W-:Y:S01]  /*3180*/  ISETP.GE.AND P3, PT, R142.reuse, R105, PT ;  /* 0x000000698e00720c */ /* 0x040fe20003f66270 */
[----:B------:R-:W-:Y:S01]  /*3190*/  VIADD R142, R142, 0x1 ;  /* 0x000000018e8e7836 */ /* 0x000fe20000000000 */
[----:B------:R-:W-:Y:S01]  /*31a0*/  HMMA.16816.F32.BF16 R96, R124, R106, R96 ;  /* 0x0000006a7c60723c */ /* 0x000fe20000041860 */
[----:B------:R-:W-:-:S07]  /*31b0*/  @!P1 IMAD.MOV.U32 R107, RZ, RZ, 0x1 ;  /* 0x00000001ff6b9424 */ /* 0x000fce00078e00ff */
[----:B---3--:R-:W-:Y:S03]  /*31c0*/  HMMA.16816.F32.BF16 R36, R124, R108, R36 ;  /* 0x0000006c7c24723c */ /* 0x008fe60000041824 */
[----:B------:R-:W-:-:S04]  /*31d0*/  @!P3 IMAD.U32 R105, R143, -0x80000000, RZ ;  /* 0x800000008f69b824 */ /* 0x000fc800078e00ff */
[----:B------:R1:W3:Y:S01]  /*31e0*/  @!P3 SYNCS.PHASECHK.TRANS64.TRYWAIT P0, [R2+URZ], R105 ;  /* 0x000000690200b5a7 */ /* 0x0002e200080011ff */
[C---:B------:R-:W-:Y:S08]  /*31f0*/  HMMA.16816.F32.BF16 R32, R124.reuse, R110, R32 ;  /* 0x0000006e7c20723c */ /* 0x040ff00000041820 */
[----:B----4-:R-:W-:Y:S01]  /*3200*/  HMMA.16816.F32.BF16 R84, R124, R112, R84 ;  /* 0x000000707c54723c */ /* 0x010fe20000041854 */
[----:B------:R1:W-:Y:S01]  /*3210*/  @!P1 SYNCS.ARRIVE.TRANS64.ART0 RZ, [R2+URZ+0x18], R107 ;  /* 0x0000186b02ff99a7 */ /* 0x0003e200085000ff */
[----:B------:R-:W-:-:S06]  /*3220*/  ISETP.NE.AND P1, PT, R5, RZ, PT ;  /* 0x000000ff0500720c */ /* 0x000fcc0003f25270 */
[C---:B------:R-:W-:Y:S08]  /*3230*/  HMMA.16816.F32.BF16 R80, R124.reuse, R114, R80 ;  /* 0x000000727c50723c */ /* 0x040ff00000041850 */
[C---:B-----5:R-:W-:Y:S08]  /*3240*/  HMMA.16816.F32.BF16 R20, R124.reuse, R116, R20 ;  /* 0x000000747c14723c */ /* 0x060ff00000041814 */
[C---:B------:R-:W-:Y:S08]  /*3250*/  HMMA.16816.F32.BF16 R16, R124.reuse, R118, R16 ;  /* 0x000000767c10723c */ /* 0x040ff00000041810 */
[C---:B--2---:R-:W-:Y:S08]  /*3260*/  HMMA.16816.F32.BF16 R92, R124.reuse, R120, R92 ;  /* 0x000000787c5c723c */ /* 0x044ff0000004185c */
[C---:B------:R-:W-:Y:S08]  /*3270*/  HMMA.16816.F32.BF16 R88, R124.reuse, R122, R88 ;  /* 0x0000007a7c58723c */ /* 0x040ff00000041858 */
[C---:B------:R-:W-:Y:S08]  /*3280*/  HMMA.16816.F32.BF16 R28, R124.reuse, R128, R28 ;  /* 0x000000807c1c723c */ /* 0x040ff0000004181c */
[C---:B------:R-:W-:Y:S08]  /*3290*/  HMMA.16816.F32.BF16 R24, R124.reuse, R130, R24 ;  /* 0x000000827c18723c */ /* 0x040ff00000041818 */
[C---:B------:R-:W-:Y:S08]  /*32a0*/  HMMA.16816.F32.BF16 R76, R124.reuse, R132, R76 ;  /* 0x000000847c4c723c */ /* 0x040ff0000004184c */
[C---:B------:R-:W-:Y:S08]  /*32b0*/  HMMA.16816.F32.BF16 R72, R124.reuse, R134, R72 ;  /* 0x000000867c48723c */ /* 0x040ff00000041848 */
[C---:B------:R-:W-:Y:S08]  /*32c0*/  HMMA.16816.F32.BF16 R12, R124.reuse, R136, R12 ;  /* 0x000000887c0c723c */ /* 0x040ff0000004180c */
[----:B------:R-:W-:Y:S01]  /*32d0*/  HMMA.16816.F32.BF16 R8, R124, R138, R8 ;  /* 0x0000008a7c08723c */ /* 0x000fe20000041808 */
[----:B------:R-:W-:-:S04]  /*32e0*/  NOP ;  /* 0x0000000000007918 */ /* 0x000fc80000000000 */
[----:B-1-3--:R-:W-:-:S15]  /*32f0*/  @P1 BRA `(.L_x_49) ;  /* 0xffffffe800a41947 */ /* 0x00afde000383ffff */
.L_x_26:
[----:B------:R-:W-:Y:S01]  /*3300*/  SHF.R.U32.HI R5, RZ, 0x1, R0 ;  /* 0x00000001ff057819 */ /* 0x000fe20000011600 */
[C---:B------:R-:W-:Y:S01]  /*3310*/  IMAD.SHL.U32 R6, R0.reuse, 0x20, RZ ;  /* 0x0000002000067824 */ /* 0x040fe200078e00ff */
[C---:B-1----:R-:W-:Y:S01]  /*3320*/  ISETP.GE.U32.AND P0, PT, R0.reuse, 0x10, PT ;  /* 0x000000100000780c */ /* 0x042fe20003f06070 */
[----:B------:R-:W-:Y:S01]  /*3330*/  BSSY.RECONVERGENT B0, `(.L_x_50) ;  /* 0x000005a000007945 */ /* 0x000fe20003800200 */
[----:B------:R-:W-:Y:S01]  /*3340*/  IMAD.MOV.U32 R54, RZ, RZ, R36 ;  /* 0x000000ffff367224 */ /* 0x000fe200078e0024 */
[----:B---3--:R-:W-:Y:S01]  /*3350*/  F2FP.BF16.F32.PACK_AB R7, R99, R98 ;  /* 0x000000626307723e */ /* 0x008fe200000010ff */
[----:B------:R-:W-:Y:S01]  /*3360*/  IMAD R5, R0, 0x40, R5 ;  /* 0x0000004000057824 */ /* 0x000fe200078e0205 */
[----:B------:R-:W-:Y:S01]  /*3370*/  LOP3.LUT R6, R6, 0x1e0, RZ, 0xc0, !PT ;  /* 0x000001e006067812 */ /* 0x000fe200078ec0ff */
[----:B------:R-:W-:Y:S01]  /*3380*/  IMAD.MOV.U32 R55, RZ, RZ, R37 ;  /* 0x000000ffff377224 */ /* 0x000fe200078e0025 */
[----:B------:R-:W-:Y:S01]  /*3390*/  F2FP.BF16.F32.PACK_AB R43, R91, R90 ;  /* 0x0000005a5b2b723e */ /* 0x000fe200000010ff */
[----:B------:R-:W-:Y:S01]  /*33a0*/  IMAD.MOV.U32 R50, RZ, RZ, R28 ;  /* 0x000000ffff327224 */ /* 0x000fe200078e001c */
[----:B------:R-:W-:Y:S01]  /*33b0*/  LOP3.LUT R41, R5, 0x3c8, RZ, 0xc0, !PT ;  /* 0x000003c805297812 */ /* 0x000fe200078ec0ff */
[----:B------:R-:W-:Y:S01]  /*33c0*/  IMAD.MOV.U32 R51, RZ, RZ, R29 ;  /* 0x000000ffff337224 */ /* 0x000fe200078e001d */
[----:B------:R-:W-:Y:S01]  /*33d0*/  F2FP.BF16.F32.PACK_AB R5, R103, R102 ;  /* 0x000000666705723e */ /* 0x000fe200000010ff */
[----:B------:R-:W-:-:S02]  /*33e0*/  IMAD.MOV.U32 R36, RZ, RZ, R20 ;  /* 0x000000ffff247224 */ /* 0x000fc400078e0014 */
[----:B------:R-:W-:Y:S02]  /*33f0*/  IMAD.IADD R41, R41, 0x1, -R6 ;  /* 0x0000000129297824 */ /* 0x000fe400078e0a06 */
[----:B------:R-:W-:Y:S02]  /*3400*/  IMAD.MOV.U32 R37, RZ, RZ, R21 ;  /* 0x000000ffff257224 */ /* 0x000fe400078e0015 */
[----:B------:R-:W-:Y:S01]  /*3410*/  IMAD.MOV.U32 R28, RZ, RZ, R16 ;  /* 0x000000ffff1c7224 */ /* 0x000fe200078e0010 */
[----:B------:R-:W-:Y:S01]  /*3420*/  IADD3 R6, PT, PT, R2, R41, R41 ;  /* 0x0000002902067210 */ /* 0x000fe20007ffe029 */
[----:B------:R-:W-:Y:S01]  /*3430*/  IMAD.MOV.U32 R29, RZ, RZ, R17 ;  /* 0x000000ffff1d7224 */ /* 0x000fe200078e0011 */
[----:B------:R-:W-:Y:S01]  /*3440*/  F2FP.BF16.F32.PACK_AB R41, R95, R94 ;  /* 0x0000005e5f29723e */ /* 0x000fe200000010ff */
[----:B------:R-:W-:Y:S02]  /*3450*/  IMAD.MOV.U32 R58, RZ, RZ, R80 ;  /* 0x000000ffff3a7224 */ /* 0x000fe400078e0050 */
[----:B------:R-:W-:-:S02]  /*3460*/  VIADD R44, R6, 0x80 ;  /* 0x00000080062c7836 */ /* 0x000fc40000000000 */
[----:B------:R-:W-:Y:S02]  /*3470*/  VIADD R6, R6, 0xa0 ;  /* 0x000000a006067836 */ /* 0x000fe40000000000 */
[----:B------:R-:W-:Y:S01]  /*3480*/  IMAD.MOV.U32 R59, RZ, RZ, R81 ;  /* 0x000000ffff3b7224 */ /* 0x000fe200078e0051 */
[----:B------:R-:W-:Y:S01]  /*3490*/  SHF.R.U32.HI R45, RZ, 0x3, R44 ;  /* 0x00000003ff2d7819 */ /* 0x000fe2000001162c */
[----:B------:R-:W-:Y:S01]  /*34a0*/  IMAD.MOV.U32 R56, RZ, RZ, R72 ;  /* 0x000000ffff387224 */ /* 0x000fe200078e0048 */
[----:B------:R-:W-:Y:S01]  /*34b0*/  SHF.R.U32.HI R47, RZ, 0x3, R6 ;  /* 0x00000003ff2f7819 */ /* 0x000fe20000011606 */
[----:B------:R-:W-:Y:S01]  /*34c0*/  IMAD.MOV.U32 R57, RZ, RZ, R73 ;  /* 0x000000ffff397224 */ /* 0x000fe200078e0049 */
[----:B------:R-:W-:Y:S01]  /*34d0*/  LOP3.LUT R44, R44, 0x30, R45, 0x78, !PT ;  /* 0x000000302c2c7812 */ /* 0x000fe200078e782d */
[----:B------:R-:W-:Y:S01]  /*34e0*/  IMAD.MOV.U32 R52, RZ, RZ, R32 ;  /* 0x000000ffff347224 */ /* 0x000fe200078e0020 */
[----:B------:R-:W-:Y:S01]  /*34f0*/  LOP3.LUT R46, R6, 0x30, R47, 0x78, !PT ;  /* 0x00000030062e7812 */ /* 0x000fe200078e782f */
[----:B------:R-:W-:-:S02]  /*3500*/  IMAD.MOV.U32 R53, RZ, RZ, R33 ;  /* 0x000000ffff357224 */ /* 0x000fc400078e0021 */
[----:B------:R-:W-:Y:S02]  /*3510*/  IMAD.MOV.U32 R48, RZ, RZ, R24 ;  /* 0x000000ffff307224 */ /* 0x000fe400078e0018 */
[----:B------:R-:W-:Y:S02]  /*3520*/  IMAD.MOV.U32 R49, RZ, RZ, R25 ;  /* 0x000000ffff317224 */ /* 0x000fe400078e0019 */
[----:B------:R-:W-:Y:S02]  /*3530*/  IMAD.MOV.U32 R20, RZ, RZ, R12 ;  /* 0x000000ffff147224 */ /* 0x000fe400078e000c */
[----:B------:R-:W-:Y:S02]  /*3540*/  IMAD.MOV.U32 R21, RZ, RZ, R13 ;  /* 0x000000ffff157224 */ /* 0x000fe400078e000d */
[----:B------:R-:W-:Y:S02]  /*3550*/  IMAD.MOV.U32 R16, RZ, RZ, R8 ;  /* 0x000000ffff107224 */ /* 0x000fe400078e0008 */
[----:B------:R-:W-:Y:S01]  /*3560*/  IMAD.MOV.U32 R17, RZ, RZ, R9 ;  /* 0x000000ffff117224 */ /* 0x000fe200078e0009 */
[----:B------:R-:W-:Y:S06]  /*3570*/  @P0 BRA `(.L_x_51) ;  /* 0x0000000000d40947 */ /* 0x000fec0003800000 */
[----:B------:R-:W1:Y:S01]  /*3580*/  S2R R6, SR_CTAID.X ;  /* 0x0000000000067919 */ /* 0x000e620000002500 */
[----:B------:R-:W2:Y:S01]  /*3590*/  LDCU.128 UR8, c[0x0][0x580] ;  /* 0x0000b000ff0877ac */ /* 0x000ea20008000c00 */
[----:B------:R-:W-:Y:S01]  /*35a0*/  SHF.R.U32.HI R9, RZ, 0x2, R0 ;  /* 0x00000002ff097819 */ /* 0x000fe20000011600 */
[----:B------:R-:W-:Y:S01]  /*35b0*/  IMAD.SHL.U32 R148, R148, 0x10, RZ ;  /* 0x0000001094947824 */ /* 0x000fe200078e00ff */
[----:B------:R-:W-:Y:S01]  /*35c0*/  FSETP.NE.AND P0, PT, R144, RZ, PT ;  /* 0x000000ff9000720b */ /* 0x000fe20003f05000 */
[----:B-1----:R-:W-:-:S04]  /*35d0*/  IMAD R6, R6, 0x4, R3 ;  /* 0x0000000406067824 */ /* 0x002fc800078e0203 */
[----:B------:R-:W-:Y:S02]  /*35e0*/  IMAD.SHL.U32 R0, R6, 0x4, RZ ;  /* 0x0000000406007824 */ /* 0x000fe400078e00ff */
[----:B------:R-:W-:-:S03]  /*35f0*/  IMAD.MOV.U32 R6, RZ, RZ, 0x3f800000 ;  /* 0x3f800000ff067424 */ /* 0x000fc600078e00ff */
[----:B------:R-:W-:Y:S02]  /*3600*/  IADD3 R8, P1, P3, R148, R0, R9 ;  /* 0x0000000094087210 */ /* 0x000fe40007b3e009 */
[----:B------:R-:W-:Y:S01]  /*3610*/  SHF.R.S32.HI R9, RZ, 0x1f, R148 ;  /* 0x0000001fff097819 */ /* 0x000fe20000011494 */
[----:B------:R-:W1:Y:S01]  /*3620*/  @P0 MUFU.RCP R6, R144 ;  /* 0x0000009000060308 */ /* 0x000e620000001000 */
[----:B------:R-:W-:Y:S01]  /*3630*/  SHF.R.S32.HI R0, RZ, 0x1f, R0 ;  /* 0x0000001fff007819 */ /* 0x000fe20000011400 */
[----:B------:R-:W-:-:S03]  /*3640*/  IMAD.SHL.U32 R12, R8, 0x4, RZ ;  /* 0x00000004080c7824 */ /* 0x000fc600078e00ff */
[----:B------:R-:W-:-:S04]  /*3650*/  IADD3.X R9, PT, PT, R9, R0, RZ, P1, P3 ;  /* 0x0000000009097210 */ /* 0x000fc80000fe64ff */
[----:B------:R-:W-:Y:S02]  /*3660*/  SHF.L.U64.HI R0, R8, 0x2, R9 ;  /* 0x0000000208007819 */ /* 0x000fe40000010209 */
[C---:B--2---:R-:W-:Y:S02]  /*3670*/  IADD3 R8, P0, PT, R12.reuse, UR10, RZ ;  /* 0x0000000a0c087c10 */ /* 0x044fe4000ff1e0ff */
[----:B------:R-:W-:Y:S02]  /*3680*/  IADD3 R12, P1, PT, R12, UR8, RZ ;  /* 0x000000080c0c7c10 */ /* 0x000fe4000ff3e0ff */
[C---:B------:R-:W-:Y:S02]  /*3690*/  IADD3.X R9, PT, PT, R0.reuse, UR11, RZ, P0, !PT ;  /* 0x0000000b00097c10 */ /* 0x040fe400087fe4ff */
[----:B------:R-:W-:Y:S01]  /*36a0*/  IADD3.X R13, PT, PT, R0, UR9, RZ, P1, !PT ;  /* 0x00000009000d7c10 */ /* 0x000fe20008ffe4ff */
[C---:B-1----:R-:W-:Y:S01]  /*36b0*/  FMUL R100, R6.reuse, R100 ;  /* 0x0000006406647220 */ /* 0x042fe20000400000 */
[C---:B------:R-:W-:Y:S01]  /*36c0*/  FMUL R101, R6.reuse, R101 ;  /* 0x0000006506657220 */ /* 0x040fe20000400000 */
[----:B------:R1:W-:Y:S01]  /*36d0*/  STG.E desc[UR6][R8.64], R4 ;  /* 0x0000000408007986 */ /* 0x0003e2000c101906 */
[C---:B------:R-:W-:Y:S01]  /*36e0*/  FMUL R96, R6.reuse, R96 ;  /* 0x0000006006607220 */ /* 0x040fe20000400000 */
[C---:B------:R-:W-:Y:S01]  /*36f0*/  FMUL R97, R6.reuse, R97 ;  /* 0x0000006106617220 */ /* 0x040fe20000400000 */
[C---:B------:R-:W-:Y:S01]  /*3700*/  FMUL R92, R6.reuse, R92 ;  /* 0x0000005c065c7220 */ /* 0x040fe20000400000 */
[----:B------:R1:W-:Y:S01]  /*3710*/  STG.E desc[UR6][R12.64], R144 ;  /* 0x000000900c007986 */ /* 0x0003e2000c101906 */
[C---:B------:R-:W-:Y:S01]  /*3720*/  FMUL R93, R6.reuse, R93 ;  /* 0x0000005d065d7220 */ /* 0x040fe20000400000 */
        /* <DEDUP_REMOVED lines=25> */
[----:B-1----:R-:W-:-:S07]  /*38c0*/  FMUL R17, R6, R17 ;  /* 0x0000001106117220 */ /* 0x002fce0000400000 */
.L_x_51:
[----:B------:R-:W-:Y:S05]  /*38d0*/  BSYNC.RECONVERGENT B0 ;  /* 0x0000000000007941 */ /* 0x000fea0003800200 */
.L_x_50:
[----:B------:R1:W-:Y:S06]  /*38e0*/  MEMBAR.ALL.CTA ;  /* 0x0000000000007992 */ /* 0x0003ec0000008000 */
[----:B-1----:R-:W1:Y:S01]  /*38f0*/  FENCE.VIEW.ASYNC.S ;  /* 0x00000000000073c6 */ /* 0x002e620000000000 */
[----:B------:R-:W-:Y:S01]  /*3900*/  IMAD.MOV.U32 R45, RZ, RZ, RZ ;  /* 0x000000ffff2d7224 */ /* 0x000fe200078e00ff */
[----:B------:R-:W-:Y:S01]  /*3910*/  F2FP.BF16.F32.PACK_AB R6, R97, R96 ;  /* 0x000000606106723e */ /* 0x000fe200000010ff */
[----:B------:R-:W-:Y:S01]  /*3920*/  IMAD.MOV.U32 R47, RZ, RZ, RZ ;  /* 0x000000ffff2f7224 */ /* 0x000fe200078e00ff */
[----:B------:R-:W-:Y:S01]  /*3930*/  F2FP.BF16.F32.PACK_AB R4, R101, R100 ;  /* 0x000000646504723e */ /* 0x000fe200000010ff */
[----:B------:R-:W-:Y:S01]  /*3940*/  BSSY.RECONVERGENT B0, `(.L_x_52) ;  /* 0x000001e000007945 */ /* 0x000fe20003800200 */
[----:B------:R-:W-:-:S02]  /*3950*/  MOV R0, R44 ;  /* 0x0000002c00007202 */ /* 0x000fc40000000f00 */
[----:B------:R-:W-:Y:S02]  /*3960*/  MOV R8, R46 ;  /* 0x0000002e00087202 */ /* 0x000fe40000000f00 */
[----:B------:R-:W-:Y:S02]  /*3970*/  F2FP.BF16.F32.PACK_AB R42, R89, R88 ;  /* 0x00000058592a723e */ /* 0x000fe400000010ff */
[----:B------:R-:W-:Y:S01]  /*3980*/  F2FP.BF16.F32.PACK_AB R40, R93, R92 ;  /* 0x0000005c5d28723e */ /* 0x000fe200000010ff */
[----:B-1----:R-:W-:Y:S06]  /*3990*/  BAR.SYNC.DEFER_BLOCKING 0x0 ;  /* 0x0000000000007b1d */ /* 0x002fec0000010000 */
[----:B------:R1:W-:Y:S04]  /*39a0*/  STSM.16.M88.4 [R0], R4 ;  /* 0x0000000400007844 */ /* 0x0003e80000000200 */
[----:B------:R1:W-:Y:S01]  /*39b0*/  STSM.16.M88.4 [R8], R40 ;  /* 0x0000002808007844 */ /* 0x0003e20000000200 */
[----:B------:R2:W-:Y:S06]  /*39c0*/  MEMBAR.ALL.CTA ;  /* 0x0000000000007992 */ /* 0x0005ec0000008000 */
[----:B--2---:R-:W2:Y:S02]  /*39d0*/  FENCE.VIEW.ASYNC.S ;  /* 0x00000000000073c6 */ /* 0x004ea40000000000 */
[----:B--2---:R-:W-:Y:S06]  /*39e0*/  BAR.SYNC.DEFER_BLOCKING 0x0 ;  /* 0x0000000000007b1d */ /* 0x004fec0000010000 */
[----:B------:R-:W-:Y:S05]  /*39f0*/  @P2 BRA `(.L_x_53) ;  /* 0x0000000000482947 */ /* 0x000fea0003800000 */
[----:B------:R-:W2:Y:S01]  /*3a00*/  LDCU.64 UR8, c[0x0][0x348] ;  /* 0x00006900ff0877ac */ /* 0x000ea20008000a00 */
[----:B------:R-:W-:Y:S01]  /*3a10*/  PLOP3.LUT P1, PT, PT, PT, PT, 0x80, 0x8 ;  /* 0x000000000008781c */ /* 0x000fe20003f2f070 */
[----:B-1----:R-:W-:Y:S01]  /*3a20*/  VIADD R4, R2, 0x80 ;  /* 0x0000008002047836 */ /* 0x002fe20000000000 */
[----:B------:R-:W-:Y:S01]  /*3a30*/  UMOV UR17, URZ ;  /* 0x000000ff00117c82 */ /* 0x000fe20008000000 */
[----:B------:R-:W-:Y:S01]  /*3a40*/  UMOV UR18, URZ ;  /* 0x000000ff00127c82 */ /* 0x000fe20008000000 */
[----:B--2---:R-:W-:-:S04]  /*3a50*/  UIADD3 UR8, UP0, UPT, UR8, 0x180, URZ ;  /* 0x0000018008087890 */ /* 0x004fc8000ff1e0ff */
[----:B------:R-:W-:-:S12]  /*3a60*/  UIADD3.X UR9, UPT, UPT, URZ, UR9, URZ, UP0, !UPT ;  /* 0x00000009ff097290 */ /* 0x000fd800087fe4ff */
.L_x_54:
[----:B------:R-:W-:Y:S02]  /*3a70*/  PLOP3.LUT P0, PT, P0, P1, PT, 0xf2, 0x2f ;  /* 0x00000000002f781c */ /* 0x000fe40000703e72 */
[----:B------:R-:W-:Y:S01]  /*3a80*/  @P1 R2UR P0, UR20, R3 ;  /* 0x00000000031412ca */ /* 0x000fe20000000000 */
[----:B------:R-:W-:-:S07]  /*3a90*/  UMOV UR19, UR12 ;  /* 0x0000000c00137c82 */ /* 0x000fce0008000000 */
[----:B------:R-:W-:Y:S02]  /*3aa0*/  PLOP3.LUT P0, PT, P0, P1, PT, 0xf2, 0x2f ;  /* 0x00000000002f781c */ /* 0x000fe40000703e72 */
[----:B------:R-:W-:-:S08]  /*3ab0*/  @P1 R2UR.OR P0, UR16, R4 ;  /* 0x00000000041012ca */ /* 0x000fd00000100000 */
[----:B------:R-:W-:Y:S02]  /*3ac0*/  @P1 PLOP3.LUT P1, PT, P0, PT, PT, 0x80, 0x8 ;  /* 0x000000000008181c */ /* 0x000fe4000072f070 */
[----:B------:R-:W-:-:S03]  /*3ad0*/  PLOP3.LUT P0, PT, PT, PT, PT, 0x80, 0x8 ;  /* 0x000000000008781c */ /* 0x000fc60003f0f070 */
[----:B------:R1:W-:Y:S08]  /*3ae0*/  UTMASTG.4D [UR16], [UR8], desc[URZ] ;  /* 0x0000ff10080073b5 */ /* 0x0003f00008019000 */
[----:B-1----:R-:W-:Y:S05]  /*3af0*/  @P1 BRA.U.ANY `(.L_x_54) ;  /* 0xfffffffd00dc1947 */ /* 0x002fea000393ffff */
[----:B------:R0:W-:Y:S01]  /*3b00*/  UTMACMDFLUSH ;  /* 0x00000000000079b7 */ /* 0x0001e20000000000 */
[----:B------:R-:W-:-:S04]  /*3b10*/  DEPBAR.LE SB0, 0x2 ;  /* 0x000080800000791a */ /* 0x000fc80000000000 */
.L_x_53:
[----:B------:R-:W-:Y:S05]  /*3b20*/  BSYNC.RECONVERGENT B0 ;  /* 0x0000000000007941 */ /* 0x000fea0003800200 */
.L_x_52:
[----:B------:R-:W-:Y:S01]  /*3b30*/  BAR.SYNC.DEFER_BLOCKING 0x0 ;  /* 0x0000000000007b1d */ /* 0x000fe20000010000 */
[----:B-1----:R-:W-:Y:S02]  /*3b40*/  IADD3 R4, P0, PT, R44, 0x400, RZ ;  /* 0x000004002c047810 */ /* 0x002fe40007f1e0ff */
[----:B------:R-:W-:Y:S02]  /*3b50*/  IADD3 R6, P1, PT, R46, 0x400, RZ ;  /* 0x000004002e067810 */ /* 0x000fe40007f3e0ff */
[----:B------:R-:W-:Y:S01]  /*3b60*/  F2FP.BF16.F32.PACK_AB R83, R83, R82 ;  /* 0x000000525353723e */ /* 0x000fe200000010ff */
[----:B------:R-:W-:Y:S01]  /*3b70*/  IMAD.X R5, RZ, RZ, RZ, P0 ;  /* 0x000000ffff057224 */ /* 0x000fe200000e06ff */
[----:B------:R-:W-:Y:S01]  /*3b80*/  F2FP.BF16.F32.PACK_AB R81, R87, R86 ;  /* 0x000000565751723e */ /* 0x000fe200000010ff */
[----:B------:R-:W-:Y:S01]  /*3b90*/  IMAD.X R7, RZ, RZ, RZ, P1 ;  /* 0x000000ffff077224 */ /* 0x000fe200008e06ff */
[----:B------:R-:W-:Y:S01]  /*3ba0*/  F2FP.BF16.F32.PACK_AB R75, R75, R74 ;  /* 0x0000004a4b4b723e */ /* 0x000fe200000010ff */
[----:B------:R-:W-:Y:S01]  /*3bb0*/  BSSY.RECONVERGENT B0, `(.L_x_55) ;  /* 0x0000020000007945 */ /* 0x000fe20003800200 */
[----:B------:R-:W-:-:S02]  /*3bc0*/  MOV R4, R4 ;  /* 0x0000000400047202 */ /* 0x000fc40000000f00 */
[----:B------:R-:W-:Y:S02]  /*3bd0*/  F2FP.BF16.F32.PACK_AB R80, R85, R84 ;  /* 0x000000545550723e */ /* 0x000fe400000010ff */
[----:B------:R-:W-:Y:S02]  /*3be0*/  F2FP.BF16.F32.PACK_AB R82, R59, R58 ;  /* 0x0000003a3b52723e */ /* 0x000fe400000010ff */
[----:B------:R-:W-:Y:S02]  /*3bf0*/  F2FP.BF16.F32.PACK_AB R73, R79, R78 ;  /* 0x0000004e4f49723e */ /* 0x000fe400000010ff */
[----:B------:R-:W-:Y:S02]  /*3c00*/  MOV R6, R6 ;  /* 0x0000000600067202 */ /* 0x000fe40000000f00 */
[----:B------:R-:W-:Y:S02]  /*3c10*/  F2FP.BF16.F32.PACK_AB R72, R77, R76 ;  /* 0x0000004c4d48723e */ /* 0x000fe400000010ff */
[----:B------:R-:W-:Y:S01]  /*3c20*/  F2FP.BF16.F32.PACK_AB R74, R57, R56 ;  /* 0x00000038394a723e */ /* 0x000fe200000010ff */
        /* <DEDUP_REMOVED lines=9> */
[----:B------:R-:W-:Y:S01]  /*3cc0*/  UMOV UR17, 0x20 ;  /* 0x0000002000117882 */ /* 0x000fe20000000000 */
[----:B------:R-:W-:Y:S01]  /*3cd0*/  UMOV UR18, URZ ;  /* 0x000000ff00127c82 */ /* 0x000fe20008000000 */
[----:B--2---:R-:W-:-:S04]  /*3ce0*/  UIADD3 UR8, UP0, UPT, UR8, 0x180, URZ ;  /* 0x0000018008087890 */ /* 0x004fc8000ff1e0ff */
[----:B------:R-:W-:-:S12]  /*3cf0*/  UIADD3.X UR9, UPT, UPT, URZ, UR9, URZ, UP0, !UPT ;  /* 0x00000009ff097290 */ /* 0x000fd800087fe4ff */
.L_x_57:
        /* <DEDUP_REMOVED lines=11> */
.L_x_56:
[----:B------:R-:W-:Y:S05]  /*3db0*/  BSYNC.RECONVERGENT B0 ;  /* 0x0000000000007941 */ /* 0x000fea0003800200 */
.L_x_55:
[----:B------:R-:W-:Y:S01]  /*3dc0*/  BAR.SYNC.DEFER_BLOCKING 0x0 ;  /* 0x0000000000007b1d */ /* 0x000fe20000010000 */
[----:B------:R-:W-:Y:S02]  /*3dd0*/  IADD3 R44, P0, PT, R44, 0x800, RZ ;  /* 0x000008002c2c7810 */ /* 0x000fe40007f1e0ff */
        /* <DEDUP_REMOVED lines=17> */
[----:B---3--:R-:W3:Y:S02]  /*3ef0*/  FENCE.VIEW.ASYNC.S ;  /* 0x00000000000073c6 */ /* 0x008ee40000000000 */
[----:B---3--:R-:W-:Y:S06]  /*3f00*/  BAR.SYNC.DEFER_BLOCKING 0x0 ;  /* 0x0000000000007b1d */ /* 0x008fec0000010000 */
[----:B------:R-:W-:Y:S05]  /*3f10*/  @P2 BRA `(.L_x_59) ;  /* 0x0000000000482947 */ /* 0x000fea0003800000 */
[----:B------:R-:W3:Y:S01]  /*3f20*/  LDCU.64 UR8, c[0x0][0x348] ;  /* 0x00006900ff0877ac */ /* 0x000ee20008000a00 */
[----:B------:R-:W-:Y:S01]  /*3f30*/  PLOP3.LUT P1, PT, PT, PT, PT, 0x80, 0x8 ;  /* 0x000000000008781c */ /* 0x000fe20003f2f070 */
[----:B-1----:R-:W-:Y:S01]  /*3f40*/  VIADD R4, R2, 0x880 ;  /* 0x0000088002047836 */ /* 0x002fe20000000000 */
[----:B------:R-:W-:Y:S01]  /*3f50*/  UMOV UR17, 0x40 ;  /* 0x0000004000117882 */ /* 0x000fe20000000000 */
[----:B------:R-:W-:Y:S01]  /*3f60*/  UMOV UR18, URZ ;  /* 0x000000ff00127c82 */ /* 0x000fe20008000000 */
[----:B---3--:R-:W-:-:S04]  /*3f70*/  UIADD3 UR8, UP0, UPT, UR8, 0x180, URZ ;  /* 0x0000018008087890 */ /* 0x008fc8000ff1e0ff */
[----:B------:R-:W-:-:S12]  /*3f80*/  UIADD3.X UR9, UPT, UPT, URZ, UR9, URZ, UP0, !UPT ;  /* 0x00000009ff097290 */ /* 0x000fd800087fe4ff */
.L_x_60:
        /* <DEDUP_REMOVED lines=11> */
.L_x_59:
[----:B------:R-:W-:Y:S05]  /*4040*/  BSYNC.RECONVERGENT B0 ;  /* 0x0000000000007941 */ /* 0x000fea0003800200 */
.L_x_58:
[----:B------:R-:W-:Y:S01]  /*4050*/  BAR.SYNC.DEFER_BLOCKING 0x0 ;  /* 0x0000000000007b1d */ /* 0x000fe20000010000 */
[----:B-1----:R-:W-:Y:S02]  /*4060*/  F2FP.BF16.F32.PACK_AB R4, R37, R36 ;  /* 0x000000242504723e */ /* 0x002fe400000010ff */
[----:B------:R-:W-:Y:S02]  /*4070*/  F2FP.BF16.F32.PACK_AB R5, R23, R22 ;  /* 0x000000161705723e */ /* 0x000fe400000010ff */
[----:B------:R-:W-:Y:S01]  /*4080*/  F2FP.BF16.F32.PACK_AB R6, R29, R28 ;  /* 0x0000001c1d06723e */ /* 0x000fe200000010ff */
[----:B------:R-:W-:Y:S01]  /*4090*/  BSSY.RECONVERGENT B0, `(.L_x_61) ;  /* 0x000001e000007945 */ /* 0x000fe20003800200 */
[----:B------:R-:W-:Y:S02]  /*40a0*/  F2FP.BF16.F32.PACK_AB R7, R19, R18 ;  /* 0x000000121307723e */ /* 0x000fe400000010ff */
[----:B------:R-:W-:Y:S02]  /*40b0*/  F2FP.BF16.F32.PACK_AB R13, R15, R14 ;  /* 0x0000000e0f0d723e */ /* 0x000fe400000010ff */
[----:B------:R-:W-:-:S02]  /*40c0*/  F2FP.BF16.F32.PACK_AB R12, R21, R20 ;  /* 0x00000014150c723e */ /* 0x000fc400000010ff */
        /* <DEDUP_REMOVED lines=10> */
[----:B------:R-:W-:Y:S01]  /*4170*/  VIADD R2, R2, 0x80 ;  /* 0x0000008002027836 */ /* 0x000fe20000000000 */
[----:B------:R-:W-:Y:S01]  /*4180*/  UMOV UR17, 0x60 ;  /* 0x0000006000117882 */ /* 0x000fe20000000000 */
[----:B------:R-:W-:Y:S01]  /*4190*/  UMOV UR18, URZ ;  /* 0x000000ff00127c82 */ /* 0x000fe20008000000 */
[----:B---3--:R-:W-:-:S04]  /*41a0*/  UIADD3 UR8, UP0, UPT, UR8, 0x180, URZ ;  /* 0x0000018008087890 */ /* 0x008fc8000ff1e0ff */
[----:B------:R-:W-:-:S12]  /*41b0*/  UIADD3.X UR9, UPT, UPT, URZ, UR9, URZ, UP0, !UPT ;  /* 0x00000009ff097290 */ /* 0x000fd800087fe4ff */
.L_x_63:
        /* <DEDUP_REMOVED lines=8> */
[----:B---3--:R-:W-:Y:S05]  /*4240*/  @P1 BRA.U.ANY `(.L_x_63) ;  /* 0xfffffffd00dc1947 */ /* 0x008fea000393ffff */
[----:B------:R0:W-:Y:S01]  /*4250*/  UTMACMDFLUSH ;  /* 0x00000000000079b7 */ /* 0x0001e20000000000 */
[----:B------:R-:W-:-:S04]  /*4260*/  DEPBAR.LE SB0, 0x2 ;  /* 0x000080800000791a */ /* 0x000fc80000000000 */
.L_x_62:
[----:B------:R-:W-:Y:S05]  /*4270*/  BSYNC.RECONVERGENT B0 ;  /* 0x0000000000007941 */ /* 0x000fea0003800200 */
.L_x_61:
[----:B------:R-:W-:Y:S06]  /*4280*/  BAR.SYNC.DEFER_BLOCKING 0x0 ;  /* 0x0000000000007b1d */ /* 0x000fec0000010000 */
[----:B------:R-:W-:Y:S05]  /*4290*/  EXIT ;  /* 0x000000000000794d */ /* 0x000fea0003800000 */
.L_x_4:
[----:B------:R-:W-:Y:S02]  /*42a0*/  IMAD.MOV.U32 R4, RZ, RZ, -0x80000000 ;  /* 0x80000000ff047424 */ /* 0x000fe400078e00ff */
[----:B--2---:R-:W-:-:S04]  /*42b0*/  IMAD.MOV.U32 R5, RZ, RZ, -0x80000000 ;  /* 0x80000000ff057424 */ /* 0x004fc800078e00ff */
[----:B------:R2:W3:Y:S03]  /*42c0*/  SYNCS.PHASECHK.TRANS64.TRYWAIT P0, [R11+URZ+0x28], R5 ;  /* 0x000028050b0075a7 */ /* 0x0004e600080011ff */
[----:B---3--:R-:W-:Y:S05]  /*42d0*/  @!P0 NANOSLEEP.SYNCS 0x989680 ;  /* 0x009896800000895d */ /* 0x008fea0003900000 */
[----:B------:R-:W3:Y:S02]  /*42e0*/  @!P0 SYNCS.PHASECHK.TRANS64 P0, [R11+URZ+0x28], R5 ;  /* 0x000028050b0085a7 */ /* 0x000ee400080010ff */
[----:B---3--:R-:W-:Y:S05]  /*42f0*/  @!P0 BRA `(.L_x_4) ;  /* 0xfffffffc00e88947 */ /* 0x008fea000383ffff */
[----:B------:R-:W-:Y:S05]  /*4300*/  BRA `(.L_x_64) ;  /* 0xffffffc000c47947 */ /* 0x000fea000383ffff */
.L_x_21:
[----:B---3--:R-:W-:Y:S02]  /*4310*/  IMAD.MOV.U32 R4, RZ, RZ, -0x80000000 ;  /* 0x80000000ff047424 */ /* 0x008fe400078e00ff */
[----:B--2---:R-:W-:-:S04]  /*4320*/  IMAD.MOV.U32 R5, RZ, RZ, -0x80000000 ;  /* 0x80000000ff057424 */ /* 0x004fc800078e00ff */
[----:B------:R2:W3:Y:S03]  /*4330*/  SYNCS.PHASECHK.TRANS64.TRYWAIT P0, [R11+URZ+0x8], R5 ;  /* 0x000008050b0075a7 */ /* 0x0004e600080011ff */
[----:B---3--:R-:W-:Y:S05]  /*4340*/  @!P0 NANOSLEEP.SYNCS 0x989680 ;  /* 0x009896800000895d */ /* 0x008fea0003900000 */
[----:B------:R-:W3:Y:S02]  /*4350*/  @!P0 SYNCS.PHASECHK.TRANS64 P0, [R11+URZ+0x8], R5 ;  /* 0x000008050b0085a7 */ /* 0x000ee400080010ff */
[----:B---3--:R-:W-:Y:S05]  /*4360*/  @!P0 BRA `(.L_x_21) ;  /* 0xfffffffc00e88947 */ /* 0x008fea000383ffff */
[----:B------:R-:W-:Y:S05]  /*4370*/  BRA `(.L_x_65) ;  /* 0xffffffd000887947 */ /* 0x000fea000383ffff */
.L_x_25:
[----:B--2---:R2:W3:Y:S02]  /*4380*/  SYNCS.PHASECHK.TRANS64.TRYWAIT P3, [R2+URZ+0x20], RZ ;  /* 0x000020ff020075a7 */ /* 0x0044e400080611ff */
[----:B---3--:R-:W-:Y:S05]  /*4390*/  @!P3 NANOSLEEP.SYNCS 0x989680 ;  /* 0x009896800000b95d */ /* 0x008fea0003900000 */
[----:B------:R-:W3:Y:S02]  /*43a0*/  @!P3 SYNCS.PHASECHK.TRANS64 P3, [R2+URZ+0x20], RZ ;  /* 0x000020ff0200b5a7 */ /* 0x000ee400080610ff */
[----:B---3--:R-:W-:Y:S05]  /*43b0*/  @!P3 BRA `(.L_x_25) ;  /* 0xfffffffc00f0b947 */ /* 0x008fea000383ffff */
[----:B------:R-:W-:Y:S05]  /*43c0*/  BRA `(.L_x_24) ;  /* 0xffffffd400c47947 */ /* 0x000fea000383ffff */
.L_x_29:
[----:B------:R-:W-:-:S07]  /*43d0*/  IMAD.MOV.U32 R3, RZ, RZ, R2 ;  /* 0x000000ffff037224 */ /* 0x000fce00078e0002 */
.L_x_66:
[----:B-1----:R1:W3:Y:S02]  /*43e0*/  SYNCS.PHASECHK.TRANS64.TRYWAIT P0, [R105+URZ], R3 ;  /* 0x00000003690075a7 */ /* 0x0022e400080011ff */
[----:B---3--:R-:W-:Y:S05]  /*43f0*/  @!P0 NANOSLEEP.SYNCS 0x989680 ;  /* 0x009896800000895d */ /* 0x008fea0003900000 */
[----:B------:R-:W3:Y:S02]  /*4400*/  @!P0 SYNCS.PHASECHK.TRANS64 P0, [R105+URZ], R3 ;  /* 0x00000003690085a7 */ /* 0x000ee400080010ff */
[----:B---3--:R-:W-:Y:S05]  /*4410*/  @!P0 BRA `(.L_x_66) ;  /* 0xfffffffc00f08947 */ /* 0x008fea000383ffff */
[----:B------:R-:W-:Y:S05]  /*4420*/  BRA `(.L_x_28) ;  /* 0xffffffd800787947 */ /* 0x000fea000383ffff */
.L_x_33:
[----:B------:R-:W-:-:S07]  /*4430*/  IMAD.MOV.U32 R105, RZ, RZ, R104 ;  /* 0x000000ffff697224 */ /* 0x000fce00078e0068 */
.L_x_67:
[----:B-1----:R1:W3:Y:S02]  /*4440*/  SYNCS.PHASECHK.TRANS64.TRYWAIT P0, [R109+URZ+0x18], R105 ;  /* 0x000018696d0075a7 */ /* 0x0022e400080011ff */
[----:B---3--:R-:W-:Y:S05]  /*4450*/  @!P0 NANOSLEEP.SYNCS 0x989680 ;  /* 0x009896800000895d */ /* 0x008fea0003900000 */
[----:B------:R-:W3:Y:S02]  /*4460*/  @!P0 SYNCS.PHASECHK.TRANS64 P0, [R109+URZ+0x18], R105 ;  /* 0x000018696d0085a7 */ /* 0x000ee400080010ff */
[----:B---3--:R-:W-:Y:S05]  /*4470*/  @!P0 BRA `(.L_x_67) ;  /* 0xfffffffc00f08947 */ /* 0x008fea000383ffff */
[----:B------:R-:W-:Y:S05]  /*4480*/  BRA `(.L_x_68) ;  /* 0xffffffd800987947 */ /* 0x000fea000383ffff */
.L_x_39:
[----:B------:R-:W-:-:S07]  /*4490*/  IMAD.MOV.U32 R104, RZ, RZ, R105 ;  /* 0x000000ffff687224 */ /* 0x000fce00078e0069 */
.L_x_69:
[----:B-1----:R1:W3:Y:S02]  /*44a0*/  SYNCS.PHASECHK.TRANS64.TRYWAIT P0, [R2+URZ+0x8], R105 ;  /* 0x00000869020075a7 */ /* 0x0022e400080011ff */
[----:B---3--:R-:W-:Y:S05]  /*44b0*/  @!P0 NANOSLEEP.SYNCS 0x989680 ;  /* 0x009896800000895d */ /* 0x008fea0003900000 */
[----:B------:R-:W3:Y:S02]  /*44c0*/  @!P0 SYNCS.PHASECHK.TRANS64 P0, [R2+URZ+0x8], R105 ;  /* 0x00000869020085a7 */ /* 0x000ee400080010ff */
[----:B---3--:R-:W-:Y:S05]  /*44d0*/  @!P0 BRA `(.L_x_69) ;  /* 0xfffffffc00f08947 */ /* 0x008fea000383ffff */
[----:B------:R-:W-:Y:S05]  /*44e0*/  BRA `(.L_x_70) ;  /* 0xffffffe0004c7947 */ /* 0x000fea000383ffff */
.L_x_44:
[----:B------:R-:W-:Y:S01]  /*44f0*/  BSSY B1, `(.L_x_71) ;  /* 0x0000007000017945 */ /* 0x000fe20003800000 */
[----:B------:R-:W-:Y:S02]  /*4500*/  IMAD.MOV.U32 R113, RZ, RZ, 0x2 ;  /* 0x00000002ff717424 */ /* 0x000fe400078e00ff */
[----:B------:R-:W-:Y:S02]  /*4510*/  IMAD.MOV.U32 R115, RZ, RZ, 0x1f ;  /* 0x0000001fff737424 */ /* 0x000fe400078e00ff */
[----:B------:R-:W-:-:S07]  /*4520*/  IMAD.MOV.U32 R110, RZ, RZ, 0xf ;  /* 0x0000000fff6e7424 */ /* 0x000fce00078e00ff */
[----:B--2---:R-:W-:Y:S05]  /*4530*/  WARPSYNC.COLLECTIVE R110, `(.L_x_72) ;  /* 0x000000006e087348 */ /* 0x004fea0003c00000 */
[----:B------:R1:W2:Y:S02]  /*4540*/  SHFL.BFLY P3, R111, R106, R113, R115 ;  /* 0x0c0000716a6f7389 */ /* 0x0002a40000060073 */
[----:B-12---:R-:W-:Y:S05]  /*4550*/  ENDCOLLECTIVE ;  /* 0x000000000000791b */ /* 0x006fea0003800000 */
.L_x_72:
[----:B------:R-:W-:Y:S05]  /*4560*/  BSYNC B1 ;  /* 0x0000000000017941 */ /* 0x000fea0003800000 */
.L_x_71:
[----:B------:R-:W-:Y:S02]  /*4570*/  IMAD.MOV.U32 R105, RZ, RZ, R111 ;  /* 0x000000ffff697224 */ /* 0x000fe400078e006f */
[----:B------:R-:W-:Y:S02]  /*4580*/  IMAD.MOV.U32 R113, RZ, RZ, 0x1 ;  /* 0x00000001ff717424 */ /* 0x000fe400078e00ff */
[----:B------:R-:W-:Y:S01]  /*4590*/  IMAD.MOV.U32 R115, RZ, RZ, 0x1f ;  /* 0x0000001fff737424 */ /* 0x000fe200078e00ff */
[----:B------:R-:W-:Y:S01]  /*45a0*/  FMNMX R108, R106, R105, !PT ;  /* 0x000000696a6c7209 */ /* 0x000fe20007800000 */
[----:B------:R-:W-:-:S04]  /*45b0*/  IMAD.MOV.U32 R110, RZ, RZ, 0xf ;  /* 0x0000000fff6e7424 */ /* 0x000fc800078e00ff */
[----:B------:R-:W-:-:S07]  /*45c0*/  IMAD.MOV.U32 R106, RZ, RZ, R108 ;  /* 0x000000ffff6a7224 */ /* 0x000fce00078e006c */
[----:B------:R-:W-:Y:S05]  /*45d0*/  WARPSYNC.COLLECTIVE R110, `(.L_x_73) ;  /* 0x000000006e087348 */ /* 0x000fea0003c00000 */
[----:B------:R1:W2:Y:S02]  /*45e0*/  SHFL.BFLY P3, R111, R106, R113, R115 ;  /* 0x0c0000716a6f7389 */ /* 0x0002a40000060073 */
[----:B-12---:R-:W-:Y:S05]  /*45f0*/  ENDCOLLECTIVE ;  /* 0x000000000000791b */ /* 0x006fea0003800000 */
.L_x_73:
[----:B------:R-:W-:Y:S02]  /*4600*/  IMAD.MOV.U32 R113, RZ, RZ, 0x2 ;  /* 0x00000002ff717424 */ /* 0x000fe400078e00ff */
[----:B------:R-:W-:-:S05]  /*4610*/  IMAD.MOV.U32 R105, RZ, RZ, R111 ;  /* 0x000000ffff697224 */ /* 0x000fca00078e006f */
[----:B------:R-:W-:-:S04]  /*4620*/  FMNMX R104, R108, R105, !PT ;  /* 0x000000696c687209 */ /* 0x000fc80007800000 */
        /* <DEDUP_REMOVED lines=11> */
[----:B------:R-:W2:Y:S08]  /*46e0*/  MUFU.EX2 R125, R125 ;  /* 0x0000007d007d7308 */ /* 0x000eb00000000800 */
[----:B------:R-:W3:Y:S01]  /*46f0*/  MUFU.EX2 R128, R109 ;  /* 0x0000006d00807308 */ /* 0x000ee20000000800 */
[----:B-1----:R-:W-:-:S07]  /*4700*/  FADD R106, RZ, R124 ;  /* 0x0000007cff6a7221 */ /* 0x002fce0000000000 */
[----:B------:R-:W1:Y:S01]  /*4710*/  MUFU.EX2 R129, R129 ;  /* 0x0000008100817308 */ /* 0x000e620000000800 */
[----:B--2---:R-:W-:-:S04]  /*4720*/  FADD R111, R125, R106 ;  /* 0x0000006a7d6f7221 */ /* 0x004fc80000000000 */
[----:B---3--:R-:W-:-:S04]  /*4730*/  FADD R106, R128, R111 ;  /* 0x0000006f806a7221 */ /* 0x008fc80000000000 */
[----:B-1----:R-:W-:-:S07]  /*4740*/  FADD R106, R129, R106 ;  /* 0x0000006a816a7221 */ /* 0x002fce0000000000 */
[----:B------:R-:W-:Y:S05]  /*4750*/  WARPSYNC.COLLECTIVE R110, `(.L_x_74) ;  /* 0x000000006e087348 */ /* 0x000fea0003c00000 */
[----:B------:R1:W2:Y:S02]  /*4760*/  SHFL.BFLY P3, R111, R106, R113, R115 ;  /* 0x0c0000716a6f7389 */ /* 0x0002a40000060073 */
[----:B-12---:R-:W-:Y:S05]  /*4770*/  ENDCOLLECTIVE ;  /* 0x000000000000791b */ /* 0x006fea0003800000 */
.L_x_74:
[----:B------:R-:W-:Y:S02]  /*4780*/  IMAD.MOV.U32 R113, RZ, RZ, 0x1 ;  /* 0x00000001ff717424 */ /* 0x000fe400078e00ff */
[----:B------:R-:W-:-:S04]  /*4790*/  IMAD.MOV.U32 R107, RZ, RZ, R111 ;  /* 0x000000ffff6b7224 */ /* 0x000fc800078e006f */
[----:B------:R-:W-:-:S04]  /*47a0*/  FADD R107, R106, R107 ;  /* 0x0000006b6a6b7221 */ /* 0x000fc80000000000 */
[----:B------:R-:W-:-:S07]  /*47b0*/  IMAD.MOV.U32 R106, RZ, RZ, R107 ;  /* 0x000000ffff6a7224 */ /* 0x000fce00078e006b */
[----:B------:R-:W-:Y:S05]  /*47c0*/  WARPSYNC.COLLECTIVE R110, `(.L_x_75) ;  /* 0x000000006e087348 */ /* 0x000fea0003c00000 */
[----:B------:R1:W2:Y:S02]  /*47d0*/  SHFL.BFLY P3, R111, R106, R113, R115 ;  /* 0x0c0000716a6f7389 */ /* 0x0002a40000060073 */
[----:B-12---:R-:W-:Y:S05]  /*47e0*/  ENDCOLLECTIVE ;  /* 0x000000000000791b */ /* 0x006fea0003800000 */
.L_x_75:
[----:B------:R-:W-:Y:S01]  /*47f0*/  IMAD.MOV.U32 R108, RZ, RZ, R111 ;  /* 0x000000ffff6c7224 */ /* 0x000fe200078e006f */
[----:B------:R-:W-:Y:S06]  /*4800*/  BRA `(.L_x_76) ;  /* 0xffffffe400147947 */ /* 0x000fec000383ffff */
.L_x_48:
[----:B------:R-:W-:-:S07]  /*4810*/  IMAD.MOV.U32 R104, RZ, RZ, R105 ;  /* 0x000000ffff687224 */ /* 0x000fce00078e0069 */
.L_x_77:
[----:B-1----:R1:W3:Y:S02]  /*4820*/  SYNCS.PHASECHK.TRANS64.TRYWAIT P0, [R2+URZ+0x10], R105 ;  /* 0x00001069020075a7 */ /* 0x0022e400080011ff */
[----:B---3--:R-:W-:Y:S05]  /*4830*/  @!P0 NANOSLEEP.SYNCS 0x989680 ;  /* 0x009896800000895d */ /* 0x008fea0003900000 */
[----:B------:R-:W3:Y:S02]  /*4840*/  @!P0 SYNCS.PHASECHK.TRANS64 P0, [R2+URZ+0x10], R105 ;  /* 0x00001069020085a7 */ /* 0x000ee400080010ff */
[----:B---3--:R-:W-:Y:S05]  /*4850*/  @!P0 BRA `(.L_x_77) ;  /* 0xfffffffc00f08947 */ /* 0x008fea000383ffff */
[----:B------:R-:W-:Y:S05]  /*4860*/  BRA `(.L_x_47) ;  /* 0xffffffe400bc7947 */ /* 0x000fea000383ffff */
.L_x_78:
[----:B------:R-:W-:-:S00]  /*4870*/  BRA `(.L_x_78) ;  /* 0xfffffffc00fc7947 */ /* 0x000fc0000383ffff */
[----:B------:R-:W-:-:S00]  /*4880*/  NOP ;  /* 0x0000000000007918 */ /* 0x000fc00000000000 */
[----:B------:R-:W-:-:S00]  /*4890*/  NOP ;  /* 0x0000000000007918 */ /* 0x000fc00000000000 */
[----:B------:R-:W-:-:S00]  /*48a0*/  NOP ;  /* 0x0000000000007918 */ /* 0x000fc00000000000 */
[----:B------:R-:W-:-:S00]  /*48b0*/  NOP ;  /* 0x0000000000007918 */ /* 0x000fc00000000000 */
[----:B------:R-:W-:-:S00]  /*48c0*/  NOP ;  /* 0x0000000000007918 */ /* 0x000fc00000000000 */
[----:B------:R-:W-:-:S00]  /*48d0*/  NOP ;  /* 0x0000000000007918 */ /* 0x000fc00000000000 */
[----:B------:R-:W-:-:S00]  /*48e0*/  NOP ;  /* 0x0000000000007918 */ /* 0x000fc00000000000 */
[----:B------:R-:W-:-:S00]  /*48f0*/  NOP ;  /* 0x0000000000007918 */ /* 0x000fc00000000000 */
.L_x_79:


//--------------------- .nv.shared.kernel_cutlass_kernel_cudnnnative_sparse_attentionselectionNSA_select_attn_fwd_hmmaHopperSelectAttentionFwd_object_at__CopyAtom_ThrID10_TVLayoutSrc112801_TVLayoutDst112801_Valuetypebf16_t_0 --------------------------
	.section	.nv.shared.kernel_cutlass_kernel_cudnnnative_sparse_attentionselectionNSA_select_attn_fwd_hmmaHopperSelectAttentionFwd_object_at__CopyAtom_ThrID10_TVLayoutSrc112801_TVLayoutDst112801_Valuetypebf16_t_0,"aw",@nobits
	.sectionflags	@""
	.align	1024
	.zero		1024


//--------------------- .nv.shared.reserved.0     --------------------------
	.section	.nv.shared.reserved.0,"aw",@nobits
	.weak		__nv_reservedSMEM_offset_0_alias
	.size		__nv_reservedSMEM_offset_0_alias, 0, 64
	.other		__nv_reservedSMEM_offset_0_alias,@"STO_CUDA_RESERVED_SHARED STV_DEFAULT"
__nv_reservedSMEM_offset_0_alias:
	.zero		0
	.zero		64


//--------------------- .nv.constant0.kernel_cutlass_kernel_cudnnnative_sparse_attentionselectionNSA_select_attn_fwd_hmmaHopperSelectAttentionFwd_object_at__CopyAtom_ThrID10_TVLayoutSrc112801_TVLayoutDst112801_Valuetypebf16_t_0 --------------------------
	.section	.nv.constant0.kernel_cutlass_kernel_cudnnnative_sparse_attentionselectionNSA_select_attn_fwd_hmmaHopperSelectAttentionFwd_object_at__CopyAtom_ThrID10_TVLayoutSrc112801_TVLayoutDst112801_Valuetypebf16_t_0,"a",@progbits
	.sectionflags	@""
	.align	4
.nv.constant0.kernel_cutlass_kernel_cudnnnative_sparse_attentionselectionNSA_select_attn_fwd_hmmaHopperSelectAttentionFwd_object_at__CopyAtom_ThrID10_TVLayoutSrc112801_TVLayoutDst112801_Valuetypebf16_t_0:
	.zero		1452


//--------------------- SYMBOLS --------------------------

	.type		.nv.reservedSmem.offset0,@object
	.size		.nv.reservedSmem.offset0,0x4
	.type		.nv.reservedSmem.cap,@object
	.size		.nv.reservedSmem.cap,0x4
